//
// Generated by NVIDIA NVVM Compiler
//
// Compiler Build ID: CL-36424714
// Cuda compilation tools, release 13.0, V13.0.88
// Based on NVVM 20.0.0
//

.version 9.0
.target sm_100
.address_size 64

	// .globl	_Z6cross3PKdS0_Pd
.extern .func  (.param .b64 func_retval0) malloc
(
	.param .b64 malloc_param_0
)
;
.extern .func free
(
	.param .b64 free_param_0
)
;
.func  (.param .align 16 .b8 func_retval0[16]) __internal_trig_reduction_slowpathd
(
	.param .b64 __internal_trig_reduction_slowpathd_param_0
)
;
.func  (.param .b64 func_retval0) __internal_accurate_pow
(
	.param .b64 __internal_accurate_pow_param_0,
	.param .b64 __internal_accurate_pow_param_1
)
;
.global .align 8 .b8 __cudart_i2opi_d[144] = {8, 93, 141, 31, 177, 95, 251, 107, 234, 146, 82, 138, 247, 57, 7, 61, 123, 241, 229, 235, 199, 186, 39, 117, 45, 234, 95, 158, 102, 63, 70, 79, 183, 9, 203, 39, 207, 126, 54, 109, 31, 109, 10, 90, 139, 17, 47, 239, 15, 152, 5, 222, 255, 151, 248, 31, 59, 40, 249, 189, 139, 95, 132, 156, 244, 57, 83, 131, 57, 214, 145, 57, 65, 126, 95, 180, 38, 112, 156, 233, 132, 68, 187, 46, 245, 53, 130, 232, 62, 167, 41, 177, 28, 235, 29, 254, 28, 146, 209, 9, 234, 46, 73, 6, 224, 210, 77, 66, 58, 110, 36, 183, 97, 197, 187, 222, 171, 99, 81, 254, 65, 144, 67, 60, 153, 149, 98, 219, 192, 221, 52, 245, 209, 87, 39, 252, 41, 21, 68, 78, 110, 131, 249, 162};

.visible .entry _Z6cross3PKdS0_Pd(
	.param .u64 .ptr .align 1 _Z6cross3PKdS0_Pd_param_0,
	.param .u64 .ptr .align 1 _Z6cross3PKdS0_Pd_param_1,
	.param .u64 .ptr .align 1 _Z6cross3PKdS0_Pd_param_2
)
{
	.reg .pred 	%p<2>;
	.reg .b32 	%r<6>;
	.reg .b64 	%rd<7>;
	.reg .b64 	%fd<22>;

	ld.param.u64 	%rd1, [_Z6cross3PKdS0_Pd_param_0];
	ld.param.u64 	%rd2, [_Z6cross3PKdS0_Pd_param_1];
	ld.param.u64 	%rd3, [_Z6cross3PKdS0_Pd_param_2];
	mov.u32 	%r1, %ctaid.x;
	mov.u32 	%r2, %ntid.x;
	mul.lo.s32 	%r3, %r1, %r2;
	mov.u32 	%r4, %tid.x;
	neg.s32 	%r5, %r4;
	setp.ne.s32 	%p1, %r3, %r5;
	@%p1 bra 	$L__BB0_2;
	cvta.to.global.u64 	%rd4, %rd1;
	cvta.to.global.u64 	%rd5, %rd2;
	cvta.to.global.u64 	%rd6, %rd3;
	ld.global.f64 	%fd1, [%rd4+8];
	ld.global.f64 	%fd2, [%rd5+16];
	mul.f64 	%fd3, %fd1, %fd2;
	ld.global.f64 	%fd4, [%rd4+16];
	ld.global.f64 	%fd5, [%rd5+8];
	mul.f64 	%fd6, %fd4, %fd5;
	sub.f64 	%fd7, %fd3, %fd6;
	st.global.f64 	[%rd6], %fd7;
	ld.global.f64 	%fd8, [%rd4+16];
	ld.global.f64 	%fd9, [%rd5];
	mul.f64 	%fd10, %fd8, %fd9;
	ld.global.f64 	%fd11, [%rd4];
	ld.global.f64 	%fd12, [%rd5+16];
	mul.f64 	%fd13, %fd11, %fd12;
	sub.f64 	%fd14, %fd10, %fd13;
	st.global.f64 	[%rd6+8], %fd14;
	ld.global.f64 	%fd15, [%rd4];
	ld.global.f64 	%fd16, [%rd5+8];
	mul.f64 	%fd17, %fd15, %fd16;
	ld.global.f64 	%fd18, [%rd4+8];
	ld.global.f64 	%fd19, [%rd5];
	mul.f64 	%fd20, %fd18, %fd19;
	sub.f64 	%fd21, %fd17, %fd20;
	st.global.f64 	[%rd6+16], %fd21;
$L__BB0_2:
	ret;

}
	// .globl	_Z3sumPKdPdi
.visible .entry _Z3sumPKdPdi(
	.param .u64 .ptr .align 1 _Z3sumPKdPdi_param_0,
	.param .u64 .ptr .align 1 _Z3sumPKdPdi_param_1,
	.param .u32 _Z3sumPKdPdi_param_2
)
{
	.reg .pred 	%p<12>;
	.reg .b32 	%r<28>;
	.reg .b64 	%rd<18>;
	.reg .b64 	%fd<70>;

	ld.param.u64 	%rd9, [_Z3sumPKdPdi_param_0];
	ld.param.u64 	%rd10, [_Z3sumPKdPdi_param_1];
	ld.param.u32 	%r16, [_Z3sumPKdPdi_param_2];
	cvta.to.global.u64 	%rd1, %rd10;
	cvta.to.global.u64 	%rd2, %rd9;
	mov.u32 	%r17, %ctaid.x;
	mov.u32 	%r18, %ntid.x;
	mul.lo.s32 	%r19, %r17, %r18;
	mov.u32 	%r20, %tid.x;
	neg.s32 	%r21, %r20;
	setp.ne.s32 	%p1, %r19, %r21;
	setp.lt.s32 	%p2, %r16, 1;
	or.pred  	%p3, %p1, %p2;
	@%p3 bra 	$L__BB1_13;
	ld.global.f64 	%fd66, [%rd1];
	and.b32  	%r1, %r16, 15;
	setp.lt.u32 	%p4, %r16, 16;
	mov.b32 	%r25, 0;
	@%p4 bra 	$L__BB1_4;
	and.b32  	%r25, %r16, 2147483632;
	neg.s32 	%r23, %r25;
	add.s64 	%rd16, %rd2, 64;
$L__BB1_3:
	.pragma "nounroll";
	ld.global.f64 	%fd11, [%rd16+-64];
	add.f64 	%fd12, %fd11, %fd66;
	st.global.f64 	[%rd1], %fd12;
	ld.global.f64 	%fd13, [%rd16+-56];
	add.f64 	%fd14, %fd13, %fd12;
	st.global.f64 	[%rd1], %fd14;
	ld.global.f64 	%fd15, [%rd16+-48];
	add.f64 	%fd16, %fd15, %fd14;
	st.global.f64 	[%rd1], %fd16;
	ld.global.f64 	%fd17, [%rd16+-40];
	add.f64 	%fd18, %fd17, %fd16;
	st.global.f64 	[%rd1], %fd18;
	ld.global.f64 	%fd19, [%rd16+-32];
	add.f64 	%fd20, %fd19, %fd18;
	st.global.f64 	[%rd1], %fd20;
	ld.global.f64 	%fd21, [%rd16+-24];
	add.f64 	%fd22, %fd21, %fd20;
	st.global.f64 	[%rd1], %fd22;
	ld.global.f64 	%fd23, [%rd16+-16];
	add.f64 	%fd24, %fd23, %fd22;
	st.global.f64 	[%rd1], %fd24;
	ld.global.f64 	%fd25, [%rd16+-8];
	add.f64 	%fd26, %fd25, %fd24;
	st.global.f64 	[%rd1], %fd26;
	ld.global.f64 	%fd27, [%rd16];
	add.f64 	%fd28, %fd27, %fd26;
	st.global.f64 	[%rd1], %fd28;
	ld.global.f64 	%fd29, [%rd16+8];
	add.f64 	%fd30, %fd29, %fd28;
	st.global.f64 	[%rd1], %fd30;
	ld.global.f64 	%fd31, [%rd16+16];
	add.f64 	%fd32, %fd31, %fd30;
	st.global.f64 	[%rd1], %fd32;
	ld.global.f64 	%fd33, [%rd16+24];
	add.f64 	%fd34, %fd33, %fd32;
	st.global.f64 	[%rd1], %fd34;
	ld.global.f64 	%fd35, [%rd16+32];
	add.f64 	%fd36, %fd35, %fd34;
	st.global.f64 	[%rd1], %fd36;
	ld.global.f64 	%fd37, [%rd16+40];
	add.f64 	%fd38, %fd37, %fd36;
	st.global.f64 	[%rd1], %fd38;
	ld.global.f64 	%fd39, [%rd16+48];
	add.f64 	%fd40, %fd39, %fd38;
	st.global.f64 	[%rd1], %fd40;
	ld.global.f64 	%fd41, [%rd16+56];
	add.f64 	%fd66, %fd41, %fd40;
	st.global.f64 	[%rd1], %fd66;
	add.s32 	%r23, %r23, 16;
	add.s64 	%rd16, %rd16, 128;
	setp.ne.s32 	%p5, %r23, 0;
	@%p5 bra 	$L__BB1_3;
$L__BB1_4:
	setp.eq.s32 	%p6, %r1, 0;
	@%p6 bra 	$L__BB1_13;
	and.b32  	%r7, %r16, 7;
	setp.lt.u32 	%p7, %r1, 8;
	@%p7 bra 	$L__BB1_7;
	mul.wide.u32 	%rd11, %r25, 8;
	add.s64 	%rd12, %rd2, %rd11;
	ld.global.f64 	%fd42, [%rd12];
	add.f64 	%fd43, %fd42, %fd66;
	st.global.f64 	[%rd1], %fd43;
	ld.global.f64 	%fd44, [%rd12+8];
	add.f64 	%fd45, %fd44, %fd43;
	st.global.f64 	[%rd1], %fd45;
	ld.global.f64 	%fd46, [%rd12+16];
	add.f64 	%fd47, %fd46, %fd45;
	st.global.f64 	[%rd1], %fd47;
	ld.global.f64 	%fd48, [%rd12+24];
	add.f64 	%fd49, %fd48, %fd47;
	st.global.f64 	[%rd1], %fd49;
	ld.global.f64 	%fd50, [%rd12+32];
	add.f64 	%fd51, %fd50, %fd49;
	st.global.f64 	[%rd1], %fd51;
	ld.global.f64 	%fd52, [%rd12+40];
	add.f64 	%fd53, %fd52, %fd51;
	st.global.f64 	[%rd1], %fd53;
	ld.global.f64 	%fd54, [%rd12+48];
	add.f64 	%fd55, %fd54, %fd53;
	st.global.f64 	[%rd1], %fd55;
	ld.global.f64 	%fd56, [%rd12+56];
	add.f64 	%fd66, %fd56, %fd55;
	st.global.f64 	[%rd1], %fd66;
	add.s32 	%r25, %r25, 8;
$L__BB1_7:
	setp.eq.s32 	%p8, %r7, 0;
	@%p8 bra 	$L__BB1_13;
	and.b32  	%r10, %r16, 3;
	setp.lt.u32 	%p9, %r7, 4;
	@%p9 bra 	$L__BB1_10;
	mul.wide.u32 	%rd13, %r25, 8;
	add.s64 	%rd14, %rd2, %rd13;
	ld.global.f64 	%fd57, [%rd14];
	add.f64 	%fd58, %fd57, %fd66;
	st.global.f64 	[%rd1], %fd58;
	ld.global.f64 	%fd59, [%rd14+8];
	add.f64 	%fd60, %fd59, %fd58;
	st.global.f64 	[%rd1], %fd60;
	ld.global.f64 	%fd61, [%rd14+16];
	add.f64 	%fd62, %fd61, %fd60;
	st.global.f64 	[%rd1], %fd62;
	ld.global.f64 	%fd63, [%rd14+24];
	add.f64 	%fd66, %fd63, %fd62;
	st.global.f64 	[%rd1], %fd66;
	add.s32 	%r25, %r25, 4;
$L__BB1_10:
	setp.eq.s32 	%p10, %r10, 0;
	@%p10 bra 	$L__BB1_13;
	mul.wide.u32 	%rd15, %r25, 8;
	add.s64 	%rd17, %rd2, %rd15;
	neg.s32 	%r27, %r10;
$L__BB1_12:
	.pragma "nounroll";
	ld.global.f64 	%fd64, [%rd17];
	add.f64 	%fd66, %fd64, %fd66;
	st.global.f64 	[%rd1], %fd66;
	add.s64 	%rd17, %rd17, 8;
	add.s32 	%r27, %r27, 1;
	setp.ne.s32 	%p11, %r27, 0;
	@%p11 bra 	$L__BB1_12;
$L__BB1_13:
	ret;

}
	// .globl	_Z7l2_normPKdPdi
.visible .entry _Z7l2_normPKdPdi(
	.param .u64 .ptr .align 1 _Z7l2_normPKdPdi_param_0,
	.param .u64 .ptr .align 1 _Z7l2_normPKdPdi_param_1,
	.param .u32 _Z7l2_normPKdPdi_param_2
)
{
	.reg .pred 	%p<61>;
	.reg .b32 	%r<75>;
	.reg .b64 	%rd<14>;
	.reg .b64 	%fd<97>;

	ld.param.u64 	%rd9, [_Z7l2_normPKdPdi_param_0];
	ld.param.u64 	%rd10, [_Z7l2_normPKdPdi_param_1];
	ld.param.u32 	%r19, [_Z7l2_normPKdPdi_param_2];
	cvta.to.global.u64 	%rd1, %rd9;
	cvta.to.global.u64 	%rd2, %rd10;
	mov.u32 	%r20, %ctaid.x;
	mov.u32 	%r21, %ntid.x;
	mul.lo.s32 	%r22, %r20, %r21;
	mov.u32 	%r23, %tid.x;
	neg.s32 	%r24, %r23;
	setp.ne.s32 	%p2, %r22, %r24;
	@%p2 bra 	$L__BB2_34;
	setp.lt.s32 	%p3, %r19, 1;
	ld.global.f64 	%fd96, [%rd2];
	@%p3 bra 	$L__BB2_33;
	mov.f64 	%fd41, 0d4000000000000000;
	{
	.reg .b32 %temp; 
	mov.b64 	{%temp, %r1}, %fd41;
	}
	and.b32  	%r2, %r1, 2146435072;
	setp.eq.s32 	%p4, %r2, 1062207488;
	setp.lt.s32 	%p5, %r1, 0;
	selp.b32 	%r3, 0, 2146435072, %p5;
	and.b32  	%r26, %r1, 2147483647;
	setp.ne.s32 	%p6, %r26, 1071644672;
	and.pred  	%p1, %p4, %p6;
	or.b32  	%r4, %r3, -2147483648;
	and.b32  	%r5, %r19, 3;
	setp.lt.u32 	%p7, %r19, 4;
	mov.b32 	%r73, 0;
	@%p7 bra 	$L__BB2_25;
	and.b32  	%r73, %r19, 2147483644;
	neg.s32 	%r72, %r73;
	add.s64 	%rd12, %rd1, 16;
$L__BB2_4:
	setp.lt.s32 	%p8, %r1, 0;
	setp.eq.s32 	%p9, %r2, 1062207488;
	ld.global.f64 	%fd3, [%rd12+-16];
	{
	.reg .b32 %temp; 
	mov.b64 	{%temp, %r9}, %fd3;
	}
	abs.f64 	%fd4, %fd3;
	{ // callseq 0, 0
	.param .b64 param0;
	st.param.f64 	[param0], %fd4;
	.param .b64 param1;
	st.param.f64 	[param1], 0d4000000000000000;
	.param .b64 retval0;
	call.uni (retval0), 
	__internal_accurate_pow, 
	(
	param0, 
	param1
	);
	ld.param.f64 	%fd42, [retval0];
	} // callseq 0
	setp.lt.s32 	%p11, %r9, 0;
	neg.f64 	%fd44, %fd42;
	selp.f64 	%fd45, %fd44, %fd42, %p9;
	selp.f64 	%fd46, %fd45, %fd42, %p11;
	setp.eq.f64 	%p12, %fd3, 0d0000000000000000;
	selp.b32 	%r27, %r9, 0, %p9;
	or.b32  	%r28, %r27, 2146435072;
	selp.b32 	%r29, %r28, %r27, %p8;
	mov.b32 	%r30, 0;
	mov.b64 	%fd47, {%r30, %r29};
	selp.f64 	%fd89, %fd47, %fd46, %p12;
	add.f64 	%fd48, %fd3, 0d4000000000000000;
	{
	.reg .b32 %temp; 
	mov.b64 	{%temp, %r31}, %fd48;
	}
	and.b32  	%r32, %r31, 2146435072;
	setp.ne.s32 	%p13, %r32, 2146435072;
	@%p13 bra 	$L__BB2_9;
	setp.num.f64 	%p14, %fd3, %fd3;
	@%p14 bra 	$L__BB2_7;
	mov.f64 	%fd49, 0d4000000000000000;
	add.rn.f64 	%fd89, %fd3, %fd49;
	bra.uni 	$L__BB2_9;
$L__BB2_7:
	setp.neu.f64 	%p15, %fd4, 0d7FF0000000000000;
	@%p15 bra 	$L__BB2_9;
	setp.lt.s32 	%p16, %r9, 0;
	selp.b32 	%r33, %r4, %r3, %p1;
	selp.b32 	%r34, %r33, %r3, %p16;
	mov.b32 	%r35, 0;
	mov.b64 	%fd89, {%r35, %r34};
$L__BB2_9:
	setp.lt.s32 	%p17, %r1, 0;
	setp.eq.s32 	%p18, %r2, 1062207488;
	setp.eq.f64 	%p20, %fd3, 0d3FF0000000000000;
	selp.f64 	%fd50, 0d3FF0000000000000, %fd89, %p20;
	add.f64 	%fd9, %fd96, %fd50;
	st.global.f64 	[%rd2], %fd9;
	ld.global.f64 	%fd10, [%rd12+-8];
	{
	.reg .b32 %temp; 
	mov.b64 	{%temp, %r10}, %fd10;
	}
	abs.f64 	%fd11, %fd10;
	{ // callseq 1, 0
	.param .b64 param0;
	st.param.f64 	[param0], %fd11;
	.param .b64 param1;
	st.param.f64 	[param1], 0d4000000000000000;
	.param .b64 retval0;
	call.uni (retval0), 
	__internal_accurate_pow, 
	(
	param0, 
	param1
	);
	ld.param.f64 	%fd51, [retval0];
	} // callseq 1
	setp.lt.s32 	%p21, %r10, 0;
	neg.f64 	%fd53, %fd51;
	selp.f64 	%fd54, %fd53, %fd51, %p18;
	selp.f64 	%fd55, %fd54, %fd51, %p21;
	setp.eq.f64 	%p22, %fd10, 0d0000000000000000;
	selp.b32 	%r36, %r10, 0, %p18;
	or.b32  	%r37, %r36, 2146435072;
	selp.b32 	%r38, %r37, %r36, %p17;
	mov.b32 	%r39, 0;
	mov.b64 	%fd56, {%r39, %r38};
	selp.f64 	%fd90, %fd56, %fd55, %p22;
	add.f64 	%fd57, %fd10, 0d4000000000000000;
	{
	.reg .b32 %temp; 
	mov.b64 	{%temp, %r40}, %fd57;
	}
	and.b32  	%r41, %r40, 2146435072;
	setp.ne.s32 	%p23, %r41, 2146435072;
	@%p23 bra 	$L__BB2_14;
	setp.nan.f64 	%p24, %fd10, %fd10;
	@%p24 bra 	$L__BB2_13;
	setp.neu.f64 	%p25, %fd11, 0d7FF0000000000000;
	@%p25 bra 	$L__BB2_14;
	setp.lt.s32 	%p26, %r10, 0;
	selp.b32 	%r42, %r4, %r3, %p1;
	selp.b32 	%r43, %r42, %r3, %p26;
	mov.b32 	%r44, 0;
	mov.b64 	%fd90, {%r44, %r43};
	bra.uni 	$L__BB2_14;
$L__BB2_13:
	mov.f64 	%fd58, 0d4000000000000000;
	add.rn.f64 	%fd90, %fd10, %fd58;
$L__BB2_14:
	setp.lt.s32 	%p27, %r1, 0;
	setp.eq.s32 	%p28, %r2, 1062207488;
	setp.eq.f64 	%p30, %fd10, 0d3FF0000000000000;
	selp.f64 	%fd59, 0d3FF0000000000000, %fd90, %p30;
	add.f64 	%fd16, %fd9, %fd59;
	st.global.f64 	[%rd2], %fd16;
	ld.global.f64 	%fd17, [%rd12];
	{
	.reg .b32 %temp; 
	mov.b64 	{%temp, %r11}, %fd17;
	}
	abs.f64 	%fd18, %fd17;
	{ // callseq 2, 0
	.param .b64 param0;
	st.param.f64 	[param0], %fd18;
	.param .b64 param1;
	st.param.f64 	[param1], 0d4000000000000000;
	.param .b64 retval0;
	call.uni (retval0), 
	__internal_accurate_pow, 
	(
	param0, 
	param1
	);
	ld.param.f64 	%fd60, [retval0];
	} // callseq 2
	setp.lt.s32 	%p31, %r11, 0;
	neg.f64 	%fd62, %fd60;
	selp.f64 	%fd63, %fd62, %fd60, %p28;
	selp.f64 	%fd64, %fd63, %fd60, %p31;
	setp.eq.f64 	%p32, %fd17, 0d0000000000000000;
	selp.b32 	%r45, %r11, 0, %p28;
	or.b32  	%r46, %r45, 2146435072;
	selp.b32 	%r47, %r46, %r45, %p27;
	mov.b32 	%r48, 0;
	mov.b64 	%fd65, {%r48, %r47};
	selp.f64 	%fd91, %fd65, %fd64, %p32;
	add.f64 	%fd66, %fd17, 0d4000000000000000;
	{
	.reg .b32 %temp; 
	mov.b64 	{%temp, %r49}, %fd66;
	}
	and.b32  	%r50, %r49, 2146435072;
	setp.ne.s32 	%p33, %r50, 2146435072;
	@%p33 bra 	$L__BB2_19;
	setp.nan.f64 	%p34, %fd17, %fd17;
	@%p34 bra 	$L__BB2_18;
	setp.neu.f64 	%p35, %fd18, 0d7FF0000000000000;
	@%p35 bra 	$L__BB2_19;
	setp.lt.s32 	%p36, %r11, 0;
	selp.b32 	%r51, %r4, %r3, %p1;
	selp.b32 	%r52, %r51, %r3, %p36;
	mov.b32 	%r53, 0;
	mov.b64 	%fd91, {%r53, %r52};
	bra.uni 	$L__BB2_19;
$L__BB2_18:
	mov.f64 	%fd67, 0d4000000000000000;
	add.rn.f64 	%fd91, %fd17, %fd67;
$L__BB2_19:
	setp.lt.s32 	%p37, %r1, 0;
	setp.eq.s32 	%p38, %r2, 1062207488;
	setp.eq.f64 	%p40, %fd17, 0d3FF0000000000000;
	selp.f64 	%fd68, 0d3FF0000000000000, %fd91, %p40;
	add.f64 	%fd23, %fd16, %fd68;
	st.global.f64 	[%rd2], %fd23;
	ld.global.f64 	%fd24, [%rd12+8];
	{
	.reg .b32 %temp; 
	mov.b64 	{%temp, %r12}, %fd24;
	}
	abs.f64 	%fd25, %fd24;
	{ // callseq 3, 0
	.param .b64 param0;
	st.param.f64 	[param0], %fd25;
	.param .b64 param1;
	st.param.f64 	[param1], 0d4000000000000000;
	.param .b64 retval0;
	call.uni (retval0), 
	__internal_accurate_pow, 
	(
	param0, 
	param1
	);
	ld.param.f64 	%fd69, [retval0];
	} // callseq 3
	setp.lt.s32 	%p41, %r12, 0;
	neg.f64 	%fd71, %fd69;
	selp.f64 	%fd72, %fd71, %fd69, %p38;
	selp.f64 	%fd73, %fd72, %fd69, %p41;
	setp.eq.f64 	%p42, %fd24, 0d0000000000000000;
	selp.b32 	%r54, %r12, 0, %p38;
	or.b32  	%r55, %r54, 2146435072;
	selp.b32 	%r56, %r55, %r54, %p37;
	mov.b32 	%r57, 0;
	mov.b64 	%fd74, {%r57, %r56};
	selp.f64 	%fd92, %fd74, %fd73, %p42;
	add.f64 	%fd75, %fd24, 0d4000000000000000;
	{
	.reg .b32 %temp; 
	mov.b64 	{%temp, %r58}, %fd75;
	}
	and.b32  	%r59, %r58, 2146435072;
	setp.ne.s32 	%p43, %r59, 2146435072;
	@%p43 bra 	$L__BB2_24;
	setp.nan.f64 	%p44, %fd24, %fd24;
	@%p44 bra 	$L__BB2_23;
	setp.neu.f64 	%p45, %fd25, 0d7FF0000000000000;
	@%p45 bra 	$L__BB2_24;
	setp.lt.s32 	%p46, %r12, 0;
	selp.b32 	%r60, %r4, %r3, %p1;
	selp.b32 	%r61, %r60, %r3, %p46;
	mov.b32 	%r62, 0;
	mov.b64 	%fd92, {%r62, %r61};
	bra.uni 	$L__BB2_24;
$L__BB2_23:
	mov.f64 	%fd76, 0d4000000000000000;
	add.rn.f64 	%fd92, %fd24, %fd76;
$L__BB2_24:
	setp.eq.f64 	%p47, %fd24, 0d3FF0000000000000;
	selp.f64 	%fd77, 0d3FF0000000000000, %fd92, %p47;
	add.f64 	%fd96, %fd23, %fd77;
	st.global.f64 	[%rd2], %fd96;
	add.s32 	%r72, %r72, 4;
	add.s64 	%rd12, %rd12, 32;
	setp.ne.s32 	%p48, %r72, 0;
	@%p48 bra 	$L__BB2_4;
$L__BB2_25:
	setp.eq.s32 	%p49, %r5, 0;
	@%p49 bra 	$L__BB2_33;
	mul.wide.u32 	%rd11, %r73, 8;
	add.s64 	%rd13, %rd1, %rd11;
	neg.s32 	%r74, %r5;
	selp.b32 	%r69, %r4, %r3, %p1;
$L__BB2_27:
	.pragma "nounroll";
	setp.lt.s32 	%p50, %r1, 0;
	setp.eq.s32 	%p51, %r2, 1062207488;
	ld.global.f64 	%fd33, [%rd13];
	{
	.reg .b32 %temp; 
	mov.b64 	{%temp, %r17}, %fd33;
	}
	abs.f64 	%fd34, %fd33;
	{ // callseq 4, 0
	.param .b64 param0;
	st.param.f64 	[param0], %fd34;
	.param .b64 param1;
	st.param.f64 	[param1], 0d4000000000000000;
	.param .b64 retval0;
	call.uni (retval0), 
	__internal_accurate_pow, 
	(
	param0, 
	param1
	);
	ld.param.f64 	%fd78, [retval0];
	} // callseq 4
	setp.lt.s32 	%p53, %r17, 0;
	neg.f64 	%fd80, %fd78;
	selp.f64 	%fd81, %fd80, %fd78, %p51;
	selp.f64 	%fd82, %fd81, %fd78, %p53;
	setp.eq.f64 	%p54, %fd33, 0d0000000000000000;
	selp.b32 	%r63, %r17, 0, %p51;
	or.b32  	%r64, %r63, 2146435072;
	selp.b32 	%r65, %r64, %r63, %p50;
	mov.b32 	%r66, 0;
	mov.b64 	%fd83, {%r66, %r65};
	selp.f64 	%fd95, %fd83, %fd82, %p54;
	add.f64 	%fd84, %fd33, 0d4000000000000000;
	{
	.reg .b32 %temp; 
	mov.b64 	{%temp, %r67}, %fd84;
	}
	and.b32  	%r68, %r67, 2146435072;
	setp.ne.s32 	%p55, %r68, 2146435072;
	@%p55 bra 	$L__BB2_32;
	setp.nan.f64 	%p56, %fd33, %fd33;
	@%p56 bra 	$L__BB2_31;
	setp.neu.f64 	%p57, %fd34, 0d7FF0000000000000;
	@%p57 bra 	$L__BB2_32;
	setp.lt.s32 	%p58, %r17, 0;
	selp.b32 	%r70, %r69, %r3, %p58;
	mov.b32 	%r71, 0;
	mov.b64 	%fd95, {%r71, %r70};
	bra.uni 	$L__BB2_32;
$L__BB2_31:
	mov.f64 	%fd85, 0d4000000000000000;
	add.rn.f64 	%fd95, %fd33, %fd85;
$L__BB2_32:
	setp.eq.f64 	%p59, %fd33, 0d3FF0000000000000;
	selp.f64 	%fd86, 0d3FF0000000000000, %fd95, %p59;
	add.f64 	%fd96, %fd96, %fd86;
	st.global.f64 	[%rd2], %fd96;
	add.s64 	%rd13, %rd13, 8;
	add.s32 	%r74, %r74, 1;
	setp.ne.s32 	%p60, %r74, 0;
	@%p60 bra 	$L__BB2_27;
$L__BB2_33:
	sqrt.rn.f64 	%fd87, %fd96;
	st.global.f64 	[%rd2], %fd87;
$L__BB2_34:
	ret;

}
	// .globl	_Z16elementwise_prodPKdS0_Pdi
.visible .entry _Z16elementwise_prodPKdS0_Pdi(
	.param .u64 .ptr .align 1 _Z16elementwise_prodPKdS0_Pdi_param_0,
	.param .u64 .ptr .align 1 _Z16elementwise_prodPKdS0_Pdi_param_1,
	.param .u64 .ptr .align 1 _Z16elementwise_prodPKdS0_Pdi_param_2,
	.param .u32 _Z16elementwise_prodPKdS0_Pdi_param_3
)
{
	.reg .pred 	%p<2>;
	.reg .b32 	%r<6>;
	.reg .b64 	%rd<11>;
	.reg .b64 	%fd<4>;

	ld.param.u64 	%rd1, [_Z16elementwise_prodPKdS0_Pdi_param_0];
	ld.param.u64 	%rd2, [_Z16elementwise_prodPKdS0_Pdi_param_1];
	ld.param.u64 	%rd3, [_Z16elementwise_prodPKdS0_Pdi_param_2];
	ld.param.u32 	%r2, [_Z16elementwise_prodPKdS0_Pdi_param_3];
	mov.u32 	%r3, %ctaid.x;
	mov.u32 	%r4, %ntid.x;
	mov.u32 	%r5, %tid.x;
	mad.lo.s32 	%r1, %r3, %r4, %r5;
	setp.ge.s32 	%p1, %r1, %r2;
	@%p1 bra 	$L__BB3_2;
	cvta.to.global.u64 	%rd4, %rd1;
	cvta.to.global.u64 	%rd5, %rd2;
	cvta.to.global.u64 	%rd6, %rd3;
	mul.wide.s32 	%rd7, %r1, 8;
	add.s64 	%rd8, %rd4, %rd7;
	ld.global.f64 	%fd1, [%rd8];
	add.s64 	%rd9, %rd5, %rd7;
	ld.global.f64 	%fd2, [%rd9];
	mul.f64 	%fd3, %fd1, %fd2;
	add.s64 	%rd10, %rd6, %rd7;
	st.global.f64 	[%rd10], %fd3;
$L__BB3_2:
	ret;

}
	// .globl	_Z20elementwise_subtractPKdS0_Pdi
.visible .entry _Z20elementwise_subtractPKdS0_Pdi(
	.param .u64 .ptr .align 1 _Z20elementwise_subtractPKdS0_Pdi_param_0,
	.param .u64 .ptr .align 1 _Z20elementwise_subtractPKdS0_Pdi_param_1,
	.param .u64 .ptr .align 1 _Z20elementwise_subtractPKdS0_Pdi_param_2,
	.param .u32 _Z20elementwise_subtractPKdS0_Pdi_param_3
)
{
	.reg .pred 	%p<2>;
	.reg .b32 	%r<6>;
	.reg .b64 	%rd<11>;
	.reg .b64 	%fd<4>;

	ld.param.u64 	%rd1, [_Z20elementwise_subtractPKdS0_Pdi_param_0];
	ld.param.u64 	%rd2, [_Z20elementwise_subtractPKdS0_Pdi_param_1];
	ld.param.u64 	%rd3, [_Z20elementwise_subtractPKdS0_Pdi_param_2];
	ld.param.u32 	%r2, [_Z20elementwise_subtractPKdS0_Pdi_param_3];
	mov.u32 	%r3, %ctaid.x;
	mov.u32 	%r4, %ntid.x;
	mov.u32 	%r5, %tid.x;
	mad.lo.s32 	%r1, %r3, %r4, %r5;
	setp.ge.s32 	%p1, %r1, %r2;
	@%p1 bra 	$L__BB4_2;
	cvta.to.global.u64 	%rd4, %rd1;
	cvta.to.global.u64 	%rd5, %rd2;
	cvta.to.global.u64 	%rd6, %rd3;
	mul.wide.s32 	%rd7, %r1, 8;
	add.s64 	%rd8, %rd4, %rd7;
	ld.global.f64 	%fd1, [%rd8];
	add.s64 	%rd9, %rd5, %rd7;
	ld.global.f64 	%fd2, [%rd9];
	sub.f64 	%fd3, %fd1, %fd2;
	add.s64 	%rd10, %rd6, %rd7;
	st.global.f64 	[%rd10], %fd3;
$L__BB4_2:
	ret;

}
	// .globl	_Z15elementwise_addPKdS0_Pdi
.visible .entry _Z15elementwise_addPKdS0_Pdi(
	.param .u64 .ptr .align 1 _Z15elementwise_addPKdS0_Pdi_param_0,
	.param .u64 .ptr .align 1 _Z15elementwise_addPKdS0_Pdi_param_1,
	.param .u64 .ptr .align 1 _Z15elementwise_addPKdS0_Pdi_param_2,
	.param .u32 _Z15elementwise_addPKdS0_Pdi_param_3
)
{
	.reg .pred 	%p<2>;
	.reg .b32 	%r<6>;
	.reg .b64 	%rd<11>;
	.reg .b64 	%fd<4>;

	ld.param.u64 	%rd1, [_Z15elementwise_addPKdS0_Pdi_param_0];
	ld.param.u64 	%rd2, [_Z15elementwise_addPKdS0_Pdi_param_1];
	ld.param.u64 	%rd3, [_Z15elementwise_addPKdS0_Pdi_param_2];
	ld.param.u32 	%r2, [_Z15elementwise_addPKdS0_Pdi_param_3];
	mov.u32 	%r3, %ctaid.x;
	mov.u32 	%r4, %ntid.x;
	mov.u32 	%r5, %tid.x;
	mad.lo.s32 	%r1, %r3, %r4, %r5;
	setp.ge.s32 	%p1, %r1, %r2;
	@%p1 bra 	$L__BB5_2;
	cvta.to.global.u64 	%rd4, %rd1;
	cvta.to.global.u64 	%rd5, %rd2;
	cvta.to.global.u64 	%rd6, %rd3;
	mul.wide.s32 	%rd7, %r1, 8;
	add.s64 	%rd8, %rd4, %rd7;
	ld.global.f64 	%fd1, [%rd8];
	add.s64 	%rd9, %rd5, %rd7;
	ld.global.f64 	%fd2, [%rd9];
	add.f64 	%fd3, %fd1, %fd2;
	add.s64 	%rd10, %rd6, %rd7;
	st.global.f64 	[%rd10], %fd3;
$L__BB5_2:
	ret;

}
	// .globl	_Z11scalar_prodPKdS0_Pdi
.visible .entry _Z11scalar_prodPKdS0_Pdi(
	.param .u64 .ptr .align 1 _Z11scalar_prodPKdS0_Pdi_param_0,
	.param .u64 .ptr .align 1 _Z11scalar_prodPKdS0_Pdi_param_1,
	.param .u64 .ptr .align 1 _Z11scalar_prodPKdS0_Pdi_param_2,
	.param .u32 _Z11scalar_prodPKdS0_Pdi_param_3
)
{
	.reg .pred 	%p<2>;
	.reg .b32 	%r<6>;
	.reg .b64 	%rd<10>;
	.reg .b64 	%fd<4>;

	ld.param.u64 	%rd1, [_Z11scalar_prodPKdS0_Pdi_param_0];
	ld.param.u64 	%rd2, [_Z11scalar_prodPKdS0_Pdi_param_1];
	ld.param.u64 	%rd3, [_Z11scalar_prodPKdS0_Pdi_param_2];
	ld.param.u32 	%r2, [_Z11scalar_prodPKdS0_Pdi_param_3];
	mov.u32 	%r3, %ctaid.x;
	mov.u32 	%r4, %ntid.x;
	mov.u32 	%r5, %tid.x;
	mad.lo.s32 	%r1, %r3, %r4, %r5;
	setp.ge.s32 	%p1, %r1, %r2;
	@%p1 bra 	$L__BB6_2;
	cvta.to.global.u64 	%rd4, %rd1;
	cvta.to.global.u64 	%rd5, %rd2;
	cvta.to.global.u64 	%rd6, %rd3;
	mul.wide.s32 	%rd7, %r1, 8;
	add.s64 	%rd8, %rd4, %rd7;
	ld.global.f64 	%fd1, [%rd8];
	ld.global.f64 	%fd2, [%rd5];
	mul.f64 	%fd3, %fd1, %fd2;
	add.s64 	%rd9, %rd6, %rd7;
	st.global.f64 	[%rd9], %fd3;
$L__BB6_2:
	ret;

}
	// .globl	_Z11scalar_prodPKddPdi
.visible .entry _Z11scalar_prodPKddPdi(
	.param .u64 .ptr .align 1 _Z11scalar_prodPKddPdi_param_0,
	.param .f64 _Z11scalar_prodPKddPdi_param_1,
	.param .u64 .ptr .align 1 _Z11scalar_prodPKddPdi_param_2,
	.param .u32 _Z11scalar_prodPKddPdi_param_3
)
{
	.reg .pred 	%p<2>;
	.reg .b32 	%r<6>;
	.reg .b64 	%rd<8>;
	.reg .b64 	%fd<4>;

	ld.param.u64 	%rd1, [_Z11scalar_prodPKddPdi_param_0];
	ld.param.f64 	%fd1, [_Z11scalar_prodPKddPdi_param_1];
	ld.param.u64 	%rd2, [_Z11scalar_prodPKddPdi_param_2];
	ld.param.u32 	%r2, [_Z11scalar_prodPKddPdi_param_3];
	mov.u32 	%r3, %ctaid.x;
	mov.u32 	%r4, %ntid.x;
	mov.u32 	%r5, %tid.x;
	mad.lo.s32 	%r1, %r3, %r4, %r5;
	setp.ge.s32 	%p1, %r1, %r2;
	@%p1 bra 	$L__BB7_2;
	cvta.to.global.u64 	%rd3, %rd1;
	cvta.to.global.u64 	%rd4, %rd2;
	mul.wide.s32 	%rd5, %r1, 8;
	add.s64 	%rd6, %rd3, %rd5;
	ld.global.f64 	%fd2, [%rd6];
	mul.f64 	%fd3, %fd1, %fd2;
	add.s64 	%rd7, %rd4, %rd5;
	st.global.f64 	[%rd7], %fd3;
$L__BB7_2:
	ret;

}
	// .globl	_Z10scalar_divPKdS0_Pdi
.visible .entry _Z10scalar_divPKdS0_Pdi(
	.param .u64 .ptr .align 1 _Z10scalar_divPKdS0_Pdi_param_0,
	.param .u64 .ptr .align 1 _Z10scalar_divPKdS0_Pdi_param_1,
	.param .u64 .ptr .align 1 _Z10scalar_divPKdS0_Pdi_param_2,
	.param .u32 _Z10scalar_divPKdS0_Pdi_param_3
)
{
	.reg .pred 	%p<4>;
	.reg .b32 	%r<6>;
	.reg .b64 	%rd<10>;
	.reg .b64 	%fd<4>;

	ld.param.u64 	%rd1, [_Z10scalar_divPKdS0_Pdi_param_0];
	ld.param.u64 	%rd2, [_Z10scalar_divPKdS0_Pdi_param_1];
	ld.param.u64 	%rd3, [_Z10scalar_divPKdS0_Pdi_param_2];
	ld.param.u32 	%r2, [_Z10scalar_divPKdS0_Pdi_param_3];
	mov.u32 	%r3, %ctaid.x;
	mov.u32 	%r4, %ntid.x;
	mov.u32 	%r5, %tid.x;
	mad.lo.s32 	%r1, %r3, %r4, %r5;
	setp.ge.s32 	%p1, %r1, %r2;
	setp.eq.s64 	%p2, %rd2, 0;
	or.pred  	%p3, %p2, %p1;
	@%p3 bra 	$L__BB8_2;
	cvta.to.global.u64 	%rd4, %rd1;
	cvta.to.global.u64 	%rd5, %rd2;
	cvta.to.global.u64 	%rd6, %rd3;
	mul.wide.s32 	%rd7, %r1, 8;
	add.s64 	%rd8, %rd4, %rd7;
	ld.global.f64 	%fd1, [%rd8];
	ld.global.f64 	%fd2, [%rd5];
	div.rn.f64 	%fd3, %fd1, %fd2;
	add.s64 	%rd9, %rd6, %rd7;
	st.global.f64 	[%rd9], %fd3;
$L__BB8_2:
	ret;

}
	// .globl	_Z10scalar_divPKddPdi
.visible .entry _Z10scalar_divPKddPdi(
	.param .u64 .ptr .align 1 _Z10scalar_divPKddPdi_param_0,
	.param .f64 _Z10scalar_divPKddPdi_param_1,
	.param .u64 .ptr .align 1 _Z10scalar_divPKddPdi_param_2,
	.param .u32 _Z10scalar_divPKddPdi_param_3
)
{
	.reg .pred 	%p<4>;
	.reg .b32 	%r<6>;
	.reg .b64 	%rd<8>;
	.reg .b64 	%fd<4>;

	ld.param.u64 	%rd1, [_Z10scalar_divPKddPdi_param_0];
	ld.param.f64 	%fd1, [_Z10scalar_divPKddPdi_param_1];
	ld.param.u64 	%rd2, [_Z10scalar_divPKddPdi_param_2];
	ld.param.u32 	%r2, [_Z10scalar_divPKddPdi_param_3];
	mov.u32 	%r3, %ctaid.x;
	mov.u32 	%r4, %ntid.x;
	mov.u32 	%r5, %tid.x;
	mad.lo.s32 	%r1, %r3, %r4, %r5;
	setp.ge.s32 	%p1, %r1, %r2;
	setp.eq.f64 	%p2, %fd1, 0d0000000000000000;
	or.pred  	%p3, %p2, %p1;
	@%p3 bra 	$L__BB9_2;
	cvta.to.global.u64 	%rd3, %rd1;
	cvta.to.global.u64 	%rd4, %rd2;
	mul.wide.s32 	%rd5, %r1, 8;
	add.s64 	%rd6, %rd3, %rd5;
	ld.global.f64 	%fd2, [%rd6];
	div.rn.f64 	%fd3, %fd2, %fd1;
	add.s64 	%rd7, %rd4, %rd5;
	st.global.f64 	[%rd7], %fd3;
$L__BB9_2:
	ret;

}
	// .globl	_Z6matmulPKdS0_Pdiii
.visible .entry _Z6matmulPKdS0_Pdiii(
	.param .u64 .ptr .align 1 _Z6matmulPKdS0_Pdiii_param_0,
	.param .u64 .ptr .align 1 _Z6matmulPKdS0_Pdiii_param_1,
	.param .u64 .ptr .align 1 _Z6matmulPKdS0_Pdiii_param_2,
	.param .u32 _Z6matmulPKdS0_Pdiii_param_3,
	.param .u32 _Z6matmulPKdS0_Pdiii_param_4,
	.param .u32 _Z6matmulPKdS0_Pdiii_param_5
)
{
	.reg .pred 	%p<11>;
	.reg .b32 	%r<42>;
	.reg .b64 	%rd<41>;
	.reg .b64 	%fd<56>;

	ld.param.u64 	%rd6, [_Z6matmulPKdS0_Pdiii_param_0];
	ld.param.u64 	%rd7, [_Z6matmulPKdS0_Pdiii_param_1];
	ld.param.u64 	%rd5, [_Z6matmulPKdS0_Pdiii_param_2];
	ld.param.u32 	%r22, [_Z6matmulPKdS0_Pdiii_param_3];
	ld.param.u32 	%r20, [_Z6matmulPKdS0_Pdiii_param_4];
	ld.param.u32 	%r21, [_Z6matmulPKdS0_Pdiii_param_5];
	cvta.to.global.u64 	%rd1, %rd7;
	cvta.to.global.u64 	%rd2, %rd6;
	mov.u32 	%r23, %ctaid.x;
	mov.u32 	%r24, %ntid.x;
	mov.u32 	%r25, %tid.x;
	mad.lo.s32 	%r1, %r23, %r24, %r25;
	mul.lo.s32 	%r26, %r20, %r22;
	setp.ge.s32 	%p1, %r1, %r26;
	@%p1 bra 	$L__BB10_13;
	cvta.to.global.u64 	%rd8, %rd5;
	rem.s32 	%r2, %r1, %r20;
	mul.wide.s32 	%rd9, %r1, 8;
	add.s64 	%rd3, %rd8, %rd9;
	mov.b64 	%rd10, 0;
	st.global.u64 	[%rd3], %rd10;
	setp.lt.s32 	%p2, %r21, 1;
	@%p2 bra 	$L__BB10_13;
	div.s32 	%r28, %r1, %r20;
	mul.lo.s32 	%r3, %r28, %r21;
	and.b32  	%r4, %r21, 7;
	setp.lt.u32 	%p3, %r21, 8;
	mov.b32 	%r40, 0;
	mov.f64 	%fd53, 0d0000000000000000;
	@%p3 bra 	$L__BB10_5;
	and.b32  	%r40, %r21, 2147483640;
	neg.s32 	%r38, %r40;
	shl.b32 	%r7, %r20, 3;
	add.s64 	%rd4, %rd2, 32;
	mov.f64 	%fd53, 0d0000000000000000;
	mul.wide.s32 	%rd15, %r20, 8;
	mov.u32 	%r36, %r3;
	mov.u32 	%r37, %r2;
$L__BB10_4:
	.pragma "nounroll";
	mul.wide.s32 	%rd11, %r36, 8;
	add.s64 	%rd12, %rd4, %rd11;
	ld.global.f64 	%fd10, [%rd12+-32];
	mul.wide.s32 	%rd13, %r37, 8;
	add.s64 	%rd14, %rd1, %rd13;
	ld.global.f64 	%fd11, [%rd14];
	fma.rn.f64 	%fd12, %fd10, %fd11, %fd53;
	st.global.f64 	[%rd3], %fd12;
	ld.global.f64 	%fd13, [%rd12+-24];
	add.s64 	%rd16, %rd14, %rd15;
	ld.global.f64 	%fd14, [%rd16];
	fma.rn.f64 	%fd15, %fd13, %fd14, %fd12;
	st.global.f64 	[%rd3], %fd15;
	ld.global.f64 	%fd16, [%rd12+-16];
	add.s64 	%rd17, %rd16, %rd15;
	ld.global.f64 	%fd17, [%rd17];
	fma.rn.f64 	%fd18, %fd16, %fd17, %fd15;
	st.global.f64 	[%rd3], %fd18;
	ld.global.f64 	%fd19, [%rd12+-8];
	add.s64 	%rd18, %rd17, %rd15;
	ld.global.f64 	%fd20, [%rd18];
	fma.rn.f64 	%fd21, %fd19, %fd20, %fd18;
	st.global.f64 	[%rd3], %fd21;
	ld.global.f64 	%fd22, [%rd12];
	add.s64 	%rd19, %rd18, %rd15;
	ld.global.f64 	%fd23, [%rd19];
	fma.rn.f64 	%fd24, %fd22, %fd23, %fd21;
	st.global.f64 	[%rd3], %fd24;
	ld.global.f64 	%fd25, [%rd12+8];
	add.s64 	%rd20, %rd19, %rd15;
	ld.global.f64 	%fd26, [%rd20];
	fma.rn.f64 	%fd27, %fd25, %fd26, %fd24;
	st.global.f64 	[%rd3], %fd27;
	ld.global.f64 	%fd28, [%rd12+16];
	add.s64 	%rd21, %rd20, %rd15;
	ld.global.f64 	%fd29, [%rd21];
	fma.rn.f64 	%fd30, %fd28, %fd29, %fd27;
	st.global.f64 	[%rd3], %fd30;
	ld.global.f64 	%fd31, [%rd12+24];
	add.s64 	%rd22, %rd21, %rd15;
	ld.global.f64 	%fd32, [%rd22];
	fma.rn.f64 	%fd53, %fd31, %fd32, %fd30;
	st.global.f64 	[%rd3], %fd53;
	add.s32 	%r38, %r38, 8;
	add.s32 	%r37, %r37, %r7;
	add.s32 	%r36, %r36, 8;
	setp.ne.s32 	%p4, %r38, 0;
	@%p4 bra 	$L__BB10_4;
$L__BB10_5:
	setp.eq.s32 	%p5, %r4, 0;
	@%p5 bra 	$L__BB10_13;
	and.b32  	%r15, %r21, 3;
	setp.lt.u32 	%p6, %r4, 4;
	@%p6 bra 	$L__BB10_8;
	add.s32 	%r29, %r40, %r3;
	mul.wide.s32 	%rd23, %r29, 8;
	add.s64 	%rd24, %rd2, %rd23;
	ld.global.f64 	%fd33, [%rd24];
	mad.lo.s32 	%r30, %r40, %r20, %r2;
	mul.wide.s32 	%rd25, %r30, 8;
	add.s64 	%rd26, %rd1, %rd25;
	ld.global.f64 	%fd34, [%rd26];
	fma.rn.f64 	%fd35, %fd33, %fd34, %fd53;
	st.global.f64 	[%rd3], %fd35;
	ld.global.f64 	%fd36, [%rd24+8];
	mul.wide.s32 	%rd27, %r20, 8;
	add.s64 	%rd28, %rd26, %rd27;
	ld.global.f64 	%fd37, [%rd28];
	fma.rn.f64 	%fd38, %fd36, %fd37, %fd35;
	st.global.f64 	[%rd3], %fd38;
	ld.global.f64 	%fd39, [%rd24+16];
	add.s64 	%rd29, %rd28, %rd27;
	ld.global.f64 	%fd40, [%rd29];
	fma.rn.f64 	%fd41, %fd39, %fd40, %fd38;
	st.global.f64 	[%rd3], %fd41;
	ld.global.f64 	%fd42, [%rd24+24];
	add.s64 	%rd30, %rd29, %rd27;
	ld.global.f64 	%fd43, [%rd30];
	fma.rn.f64 	%fd53, %fd42, %fd43, %fd41;
	st.global.f64 	[%rd3], %fd53;
	add.s32 	%r40, %r40, 4;
$L__BB10_8:
	setp.eq.s32 	%p7, %r15, 0;
	@%p7 bra 	$L__BB10_13;
	setp.eq.s32 	%p8, %r15, 1;
	@%p8 bra 	$L__BB10_11;
	add.s32 	%r31, %r40, %r3;
	mul.wide.s32 	%rd31, %r31, 8;
	add.s64 	%rd32, %rd2, %rd31;
	ld.global.f64 	%fd44, [%rd32];
	mad.lo.s32 	%r32, %r40, %r20, %r2;
	mul.wide.s32 	%rd33, %r32, 8;
	add.s64 	%rd34, %rd1, %rd33;
	ld.global.f64 	%fd45, [%rd34];
	fma.rn.f64 	%fd46, %fd44, %fd45, %fd53;
	st.global.f64 	[%rd3], %fd46;
	ld.global.f64 	%fd47, [%rd32+8];
	mul.wide.s32 	%rd35, %r20, 8;
	add.s64 	%rd36, %rd34, %rd35;
	ld.global.f64 	%fd48, [%rd36];
	fma.rn.f64 	%fd53, %fd47, %fd48, %fd46;
	st.global.f64 	[%rd3], %fd53;
	add.s32 	%r40, %r40, 2;
$L__BB10_11:
	and.b32  	%r33, %r21, 1;
	setp.eq.b32 	%p9, %r33, 1;
	not.pred 	%p10, %p9;
	@%p10 bra 	$L__BB10_13;
	add.s32 	%r34, %r40, %r3;
	mul.wide.s32 	%rd37, %r34, 8;
	add.s64 	%rd38, %rd2, %rd37;
	ld.global.f64 	%fd49, [%rd38];
	mad.lo.s32 	%r35, %r40, %r20, %r2;
	mul.wide.s32 	%rd39, %r35, 8;
	add.s64 	%rd40, %rd1, %rd39;
	ld.global.f64 	%fd50, [%rd40];
	fma.rn.f64 	%fd51, %fd49, %fd50, %fd53;
	st.global.f64 	[%rd3], %fd51;
$L__BB10_13:
	ret;

}
	// .globl	_Z4fillPddi
.visible .entry _Z4fillPddi(
	.param .u64 .ptr .align 1 _Z4fillPddi_param_0,
	.param .f64 _Z4fillPddi_param_1,
	.param .u32 _Z4fillPddi_param_2
)
{
	.reg .pred 	%p<2>;
	.reg .b32 	%r<6>;
	.reg .b64 	%rd<5>;
	.reg .b64 	%fd<2>;

	ld.param.u64 	%rd1, [_Z4fillPddi_param_0];
	ld.param.f64 	%fd1, [_Z4fillPddi_param_1];
	ld.param.u32 	%r2, [_Z4fillPddi_param_2];
	mov.u32 	%r3, %ctaid.x;
	mov.u32 	%r4, %ntid.x;
	mov.u32 	%r5, %tid.x;
	mad.lo.s32 	%r1, %r3, %r4, %r5;
	setp.ge.s32 	%p1, %r1, %r2;
	@%p1 bra 	$L__BB11_2;
	cvta.to.global.u64 	%rd2, %rd1;
	mul.wide.s32 	%rd3, %r1, 8;
	add.s64 	%rd4, %rd2, %rd3;
	st.global.f64 	[%rd4], %fd1;
$L__BB11_2:
	ret;

}
	// .globl	_Z23device_transform_kernelPddd
.visible .entry _Z23device_transform_kernelPddd(
	.param .u64 .ptr .align 1 _Z23device_transform_kernelPddd_param_0,
	.param .f64 _Z23device_transform_kernelPddd_param_1,
	.param .f64 _Z23device_transform_kernelPddd_param_2
)
{
	.reg .pred 	%p<2>;
	.reg .b32 	%r<6>;
	.reg .b64 	%rd<4>;
	.reg .b64 	%fd<5>;

	ld.param.u64 	%rd1, [_Z23device_transform_kernelPddd_param_0];
	ld.param.f64 	%fd1, [_Z23device_transform_kernelPddd_param_1];
	ld.param.f64 	%fd2, [_Z23device_transform_kernelPddd_param_2];
	mov.u32 	%r1, %ctaid.x;
	mov.u32 	%r2, %ntid.x;
	mul.lo.s32 	%r3, %r1, %r2;
	mov.u32 	%r4, %tid.x;
	neg.s32 	%r5, %r4;
	setp.ne.s32 	%p1, %r3, %r5;
	@%p1 bra 	$L__BB12_2;
	cvta.to.global.u64 	%rd2, %rd1;
	mul.f64 	%fd3, %fd1, 0d3FE0000000000000;
	mul.f64 	%fd4, %fd2, 0d3FE0000000000000;
	st.global.f64 	[%rd2], %fd4;
	st.global.f64 	[%rd2+40], %fd3;
	mov.b64 	%rd3, 4607182418800017408;
	st.global.u64 	[%rd2+80], %rd3;
	st.global.f64 	[%rd2+96], %fd4;
	st.global.f64 	[%rd2+104], %fd3;
	st.global.u64 	[%rd2+120], %rd3;
$L__BB12_2:
	ret;

}
	// .globl	_Z23camera_transform_kernelPdPKdS1_S1_S1_S1_S1_
.visible .entry _Z23camera_transform_kernelPdPKdS1_S1_S1_S1_S1_(
	.param .u64 .ptr .align 1 _Z23camera_transform_kernelPdPKdS1_S1_S1_S1_S1__param_0,
	.param .u64 .ptr .align 1 _Z23camera_transform_kernelPdPKdS1_S1_S1_S1_S1__param_1,
	.param .u64 .ptr .align 1 _Z23camera_transform_kernelPdPKdS1_S1_S1_S1_S1__param_2,
	.param .u64 .ptr .align 1 _Z23camera_transform_kernelPdPKdS1_S1_S1_S1_S1__param_3,
	.param .u64 .ptr .align 1 _Z23camera_transform_kernelPdPKdS1_S1_S1_S1_S1__param_4,
	.param .u64 .ptr .align 1 _Z23camera_transform_kernelPdPKdS1_S1_S1_S1_S1__param_5,
	.param .u64 .ptr .align 1 _Z23camera_transform_kernelPdPKdS1_S1_S1_S1_S1__param_6
)
{
	.reg .pred 	%p<2>;
	.reg .b32 	%r<6>;
	.reg .b64 	%rd<16>;
	.reg .b64 	%fd<13>;

	ld.param.u64 	%rd1, [_Z23camera_transform_kernelPdPKdS1_S1_S1_S1_S1__param_0];
	ld.param.u64 	%rd2, [_Z23camera_transform_kernelPdPKdS1_S1_S1_S1_S1__param_1];
	ld.param.u64 	%rd3, [_Z23camera_transform_kernelPdPKdS1_S1_S1_S1_S1__param_2];
	ld.param.u64 	%rd4, [_Z23camera_transform_kernelPdPKdS1_S1_S1_S1_S1__param_3];
	ld.param.u64 	%rd5, [_Z23camera_transform_kernelPdPKdS1_S1_S1_S1_S1__param_4];
	ld.param.u64 	%rd6, [_Z23camera_transform_kernelPdPKdS1_S1_S1_S1_S1__param_5];
	ld.param.u64 	%rd7, [_Z23camera_transform_kernelPdPKdS1_S1_S1_S1_S1__param_6];
	mov.u32 	%r1, %ctaid.x;
	mov.u32 	%r2, %ntid.x;
	mul.lo.s32 	%r3, %r1, %r2;
	mov.u32 	%r4, %tid.x;
	neg.s32 	%r5, %r4;
	setp.ne.s32 	%p1, %r3, %r5;
	@%p1 bra 	$L__BB13_2;
	cvta.to.global.u64 	%rd8, %rd2;
	cvta.to.global.u64 	%rd9, %rd1;
	cvta.to.global.u64 	%rd10, %rd3;
	cvta.to.global.u64 	%rd11, %rd4;
	cvta.to.global.u64 	%rd12, %rd5;
	cvta.to.global.u64 	%rd13, %rd6;
	cvta.to.global.u64 	%rd14, %rd7;
	ld.global.f64 	%fd1, [%rd8];
	st.global.f64 	[%rd9], %fd1;
	ld.global.f64 	%fd2, [%rd10];
	st.global.f64 	[%rd9+8], %fd2;
	ld.global.f64 	%fd3, [%rd11];
	st.global.f64 	[%rd9+16], %fd3;
	ld.global.f64 	%fd4, [%rd8+8];
	st.global.f64 	[%rd9+32], %fd4;
	ld.global.f64 	%fd5, [%rd10+8];
	st.global.f64 	[%rd9+40], %fd5;
	ld.global.f64 	%fd6, [%rd11+8];
	st.global.f64 	[%rd9+48], %fd6;
	ld.global.f64 	%fd7, [%rd8+16];
	st.global.f64 	[%rd9+64], %fd7;
	ld.global.f64 	%fd8, [%rd10+16];
	st.global.f64 	[%rd9+72], %fd8;
	ld.global.f64 	%fd9, [%rd11+16];
	st.global.f64 	[%rd9+80], %fd9;
	ld.global.f64 	%fd10, [%rd12];
	st.global.f64 	[%rd9+96], %fd10;
	ld.global.f64 	%fd11, [%rd13];
	st.global.f64 	[%rd9+104], %fd11;
	ld.global.f64 	%fd12, [%rd14];
	st.global.f64 	[%rd9+112], %fd12;
	mov.b64 	%rd15, 4607182418800017408;
	st.global.u64 	[%rd9+120], %rd15;
$L__BB13_2:
	ret;

}
	// .globl	_Z21view_transform_kernelPdddd
.visible .entry _Z21view_transform_kernelPdddd(
	.param .u64 .ptr .align 1 _Z21view_transform_kernelPdddd_param_0,
	.param .f64 _Z21view_transform_kernelPdddd_param_1,
	.param .f64 _Z21view_transform_kernelPdddd_param_2,
	.param .f64 _Z21view_transform_kernelPdddd_param_3
)
{
	.reg .pred 	%p<9>;
	.reg .b32 	%r<12>;
	.reg .b64 	%rd<4>;
	.reg .b64 	%fd<57>;

	ld.param.u64 	%rd1, [_Z21view_transform_kernelPdddd_param_0];
	ld.param.f64 	%fd12, [_Z21view_transform_kernelPdddd_param_1];
	ld.param.f64 	%fd13, [_Z21view_transform_kernelPdddd_param_2];
	ld.param.f64 	%fd14, [_Z21view_transform_kernelPdddd_param_3];
	mov.u32 	%r4, %ctaid.x;
	mov.u32 	%r5, %ntid.x;
	mul.lo.s32 	%r6, %r4, %r5;
	mov.u32 	%r7, %tid.x;
	neg.s32 	%r8, %r7;
	setp.ne.s32 	%p3, %r6, %r8;
	@%p3 bra 	$L__BB14_9;
	mul.f64 	%fd1, %fd12, 0d3FE0000000000000;
	abs.f64 	%fd2, %fd1;
	setp.neu.f64 	%p4, %fd2, 0d7FF0000000000000;
	@%p4 bra 	$L__BB14_3;
	mov.f64 	%fd20, 0d0000000000000000;
	mul.rn.f64 	%fd55, %fd1, %fd20;
	mov.pred 	%p8, -1;
	bra.uni 	$L__BB14_6;
$L__BB14_3:
	mul.f64 	%fd15, %fd1, 0d3FE45F306DC9C883;
	cvt.rni.s32.f64 	%r11, %fd15;
	cvt.rn.f64.s32 	%fd16, %r11;
	fma.rn.f64 	%fd17, %fd16, 0dBFF921FB54442D18, %fd1;
	fma.rn.f64 	%fd18, %fd16, 0dBC91A62633145C00, %fd17;
	fma.rn.f64 	%fd55, %fd16, 0dB97B839A252049C0, %fd18;
	setp.ltu.f64 	%p5, %fd2, 0d41E0000000000000;
	@%p5 bra 	$L__BB14_5;
	{ // callseq 5, 0
	.param .b64 param0;
	st.param.f64 	[param0], %fd1;
	.param .align 16 .b8 retval0[16];
	call.uni (retval0), 
	__internal_trig_reduction_slowpathd, 
	(
	param0
	);
	ld.param.f64 	%fd55, [retval0];
	ld.param.b32 	%r11, [retval0+8];
	} // callseq 5
$L__BB14_5:
	and.b32  	%r10, %r11, 1;
	setp.eq.b32 	%p6, %r10, 1;
	not.pred 	%p8, %p6;
$L__BB14_6:
	mul.f64 	%fd21, %fd55, %fd55;
	fma.rn.f64 	%fd22, %fd21, 0d3EE48DAC2799BCB9, 0dBEF9757C5B27EBB1;
	fma.rn.f64 	%fd23, %fd22, %fd21, 0d3F0980E90FD91E04;
	fma.rn.f64 	%fd24, %fd23, %fd21, 0dBEFAE2B0417D7E1D;
	fma.rn.f64 	%fd25, %fd24, %fd21, 0d3F119F5341BFBA57;
	fma.rn.f64 	%fd26, %fd25, %fd21, 0d3F15E791A00F6919;
	fma.rn.f64 	%fd27, %fd26, %fd21, 0d3F2FF2E7FADEC73A;
	fma.rn.f64 	%fd28, %fd27, %fd21, 0d3F434BC1B206DA62;
	fma.rn.f64 	%fd29, %fd28, %fd21, 0d3F57DB18EF2F83F9;
	fma.rn.f64 	%fd30, %fd29, %fd21, 0d3F6D6D2E7AE49FBC;
	fma.rn.f64 	%fd31, %fd30, %fd21, 0d3F8226E3A816A776;
	fma.rn.f64 	%fd32, %fd31, %fd21, 0d3F9664F485D25660;
	fma.rn.f64 	%fd33, %fd32, %fd21, 0d3FABA1BA1BABF31D;
	fma.rn.f64 	%fd34, %fd33, %fd21, 0d3FC11111111105D2;
	fma.rn.f64 	%fd35, %fd34, %fd21, 0d3FD555555555555E;
	mul.f64 	%fd8, %fd21, %fd35;
	fma.rn.f64 	%fd56, %fd8, %fd55, %fd55;
	@%p8 bra 	$L__BB14_8;
	sub.f64 	%fd36, %fd56, %fd55;
	neg.f64 	%fd37, %fd36;
	fma.rn.f64 	%fd38, %fd8, %fd55, %fd37;
	rcp.approx.ftz.f64 	%fd39, %fd56;
	neg.f64 	%fd40, %fd56;
	fma.rn.f64 	%fd41, %fd40, %fd39, 0d3FF0000000000000;
	fma.rn.f64 	%fd42, %fd41, %fd41, %fd41;
	fma.rn.f64 	%fd43, %fd42, %fd39, %fd39;
	neg.f64 	%fd44, %fd43;
	fma.rn.f64 	%fd45, %fd56, %fd44, 0d3FF0000000000000;
	fma.rn.f64 	%fd46, %fd44, %fd38, %fd45;
	fma.rn.f64 	%fd56, %fd46, %fd44, %fd44;
$L__BB14_8:
	cvta.to.global.u64 	%rd2, %rd1;
	rcp.rn.f64 	%fd47, %fd56;
	st.global.f64 	[%rd2], %fd47;
	st.global.f64 	[%rd2+40], %fd47;
	add.f64 	%fd48, %fd13, %fd14;
	sub.f64 	%fd49, %fd14, %fd13;
	div.rn.f64 	%fd50, %fd48, %fd49;
	st.global.f64 	[%rd2+80], %fd50;
	add.f64 	%fd51, %fd14, %fd14;
	mul.f64 	%fd52, %fd13, %fd51;
	div.rn.f64 	%fd53, %fd52, %fd49;
	st.global.f64 	[%rd2+112], %fd53;
	mov.b64 	%rd3, -4616189618054758400;
	st.global.u64 	[%rd2+88], %rd3;
$L__BB14_9:
	ret;

}
	// .globl	_Z12phong_shaderPKdS0_S0_S0_Pdidddd
.visible .entry _Z12phong_shaderPKdS0_S0_S0_Pdidddd(
	.param .u64 .ptr .align 1 _Z12phong_shaderPKdS0_S0_S0_Pdidddd_param_0,
	.param .u64 .ptr .align 1 _Z12phong_shaderPKdS0_S0_S0_Pdidddd_param_1,
	.param .u64 .ptr .align 1 _Z12phong_shaderPKdS0_S0_S0_Pdidddd_param_2,
	.param .u64 .ptr .align 1 _Z12phong_shaderPKdS0_S0_S0_Pdidddd_param_3,
	.param .u64 .ptr .align 1 _Z12phong_shaderPKdS0_S0_S0_Pdidddd_param_4,
	.param .u32 _Z12phong_shaderPKdS0_S0_S0_Pdidddd_param_5,
	.param .f64 _Z12phong_shaderPKdS0_S0_S0_Pdidddd_param_6,
	.param .f64 _Z12phong_shaderPKdS0_S0_S0_Pdidddd_param_7,
	.param .f64 _Z12phong_shaderPKdS0_S0_S0_Pdidddd_param_8,
	.param .f64 _Z12phong_shaderPKdS0_S0_S0_Pdidddd_param_9
)
{
	.reg .pred 	%p<55>;
	.reg .b32 	%r<66>;
	.reg .b64 	%rd<25>;
	.reg .b64 	%fd<123>;

	ld.param.u64 	%rd7, [_Z12phong_shaderPKdS0_S0_S0_Pdidddd_param_0];
	ld.param.u64 	%rd8, [_Z12phong_shaderPKdS0_S0_S0_Pdidddd_param_1];
	ld.param.u64 	%rd10, [_Z12phong_shaderPKdS0_S0_S0_Pdidddd_param_2];
	ld.param.u64 	%rd11, [_Z12phong_shaderPKdS0_S0_S0_Pdidddd_param_3];
	ld.param.u32 	%r11, [_Z12phong_shaderPKdS0_S0_S0_Pdidddd_param_5];
	ld.param.f64 	%fd29, [_Z12phong_shaderPKdS0_S0_S0_Pdidddd_param_6];
	ld.param.f64 	%fd30, [_Z12phong_shaderPKdS0_S0_S0_Pdidddd_param_7];
	ld.param.f64 	%fd31, [_Z12phong_shaderPKdS0_S0_S0_Pdidddd_param_8];
	ld.param.f64 	%fd32, [_Z12phong_shaderPKdS0_S0_S0_Pdidddd_param_9];
	cvta.to.global.u64 	%rd1, %rd11;
	cvta.to.global.u64 	%rd2, %rd10;
	mov.u32 	%r12, %ctaid.x;
	mov.u32 	%r13, %ntid.x;
	mov.u32 	%r14, %tid.x;
	mad.lo.s32 	%r1, %r12, %r13, %r14;
	setp.ge.s32 	%p5, %r1, %r11;
	@%p5 bra 	$L__BB15_27;
	cvta.to.global.u64 	%rd12, %rd7;
	cvta.to.global.u64 	%rd13, %rd8;
	mul.lo.s32 	%r15, %r1, 3;
	ld.global.f64 	%fd33, [%rd2];
	mul.wide.s32 	%rd14, %r15, 8;
	add.s64 	%rd3, %rd13, %rd14;
	ld.global.f64 	%fd34, [%rd3];
	fma.rn.f64 	%fd35, %fd33, %fd34, 0d0000000000000000;
	ld.global.f64 	%fd36, [%rd2+8];
	ld.global.f64 	%fd37, [%rd3+8];
	fma.rn.f64 	%fd38, %fd36, %fd37, %fd35;
	ld.global.f64 	%fd39, [%rd2+16];
	ld.global.f64 	%fd40, [%rd3+16];
	fma.rn.f64 	%fd1, %fd39, %fd40, %fd38;
	{ // callseq 6, 0
	.param .b64 param0;
	st.param.b64 	[param0], 24;
	.param .b64 retval0;
	call.uni (retval0), 
	malloc, 
	(
	param0
	);
	ld.param.b64 	%rd15, [retval0];
	} // callseq 6
	mov.f64 	%fd41, 0d4000000000000000;
	{
	.reg .b32 %temp; 
	mov.b64 	{%temp, %r2}, %fd41;
	}
	and.b32  	%r3, %r2, 2146435072;
	setp.eq.s32 	%p6, %r3, 1062207488;
	setp.lt.s32 	%p8, %r2, 0;
	selp.b32 	%r4, 0, 2146435072, %p8;
	and.b32  	%r16, %r2, 2147483647;
	setp.ne.s32 	%p9, %r16, 1071644672;
	and.pred  	%p1, %p6, %p9;
	or.b32  	%r5, %r4, -2147483648;
	ld.global.f64 	%fd42, [%rd1];
	add.s64 	%rd5, %rd12, %rd14;
	ld.global.f64 	%fd43, [%rd5];
	sub.f64 	%fd2, %fd42, %fd43;
	st.f64 	[%rd15], %fd2;
	{
	.reg .b32 %temp; 
	mov.b64 	{%temp, %r6}, %fd2;
	}
	abs.f64 	%fd3, %fd2;
	{ // callseq 7, 0
	.param .b64 param0;
	st.param.f64 	[param0], %fd3;
	.param .b64 param1;
	st.param.f64 	[param1], 0d4000000000000000;
	.param .b64 retval0;
	call.uni (retval0), 
	__internal_accurate_pow, 
	(
	param0, 
	param1
	);
	ld.param.f64 	%fd44, [retval0];
	} // callseq 7
	setp.lt.s32 	%p10, %r6, 0;
	neg.f64 	%fd46, %fd44;
	selp.f64 	%fd47, %fd46, %fd44, %p6;
	selp.f64 	%fd48, %fd47, %fd44, %p10;
	setp.eq.f64 	%p11, %fd2, 0d0000000000000000;
	selp.b32 	%r17, %r6, 0, %p6;
	or.b32  	%r18, %r17, 2146435072;
	selp.b32 	%r19, %r18, %r17, %p8;
	mov.b32 	%r20, 0;
	mov.b64 	%fd49, {%r20, %r19};
	selp.f64 	%fd118, %fd49, %fd48, %p11;
	add.f64 	%fd50, %fd2, 0d4000000000000000;
	{
	.reg .b32 %temp; 
	mov.b64 	{%temp, %r21}, %fd50;
	}
	and.b32  	%r22, %r21, 2146435072;
	setp.ne.s32 	%p12, %r22, 2146435072;
	@%p12 bra 	$L__BB15_6;
	setp.num.f64 	%p13, %fd2, %fd2;
	@%p13 bra 	$L__BB15_4;
	mov.f64 	%fd51, 0d4000000000000000;
	add.rn.f64 	%fd118, %fd2, %fd51;
	bra.uni 	$L__BB15_6;
$L__BB15_4:
	setp.neu.f64 	%p14, %fd3, 0d7FF0000000000000;
	@%p14 bra 	$L__BB15_6;
	selp.b32 	%r23, %r5, %r4, %p1;
	selp.b32 	%r24, %r23, %r4, %p10;
	mov.b32 	%r25, 0;
	mov.b64 	%fd118, {%r25, %r24};
$L__BB15_6:
	ld.global.f64 	%fd52, [%rd1+8];
	ld.global.f64 	%fd53, [%rd5+8];
	sub.f64 	%fd8, %fd52, %fd53;
	st.f64 	[%rd15+8], %fd8;
	{
	.reg .b32 %temp; 
	mov.b64 	{%temp, %r7}, %fd8;
	}
	abs.f64 	%fd9, %fd8;
	{ // callseq 8, 0
	.param .b64 param0;
	st.param.f64 	[param0], %fd9;
	.param .b64 param1;
	st.param.f64 	[param1], 0d4000000000000000;
	.param .b64 retval0;
	call.uni (retval0), 
	__internal_accurate_pow, 
	(
	param0, 
	param1
	);
	ld.param.f64 	%fd54, [retval0];
	} // callseq 8
	setp.lt.s32 	%p19, %r7, 0;
	neg.f64 	%fd56, %fd54;
	selp.f64 	%fd57, %fd56, %fd54, %p6;
	selp.f64 	%fd58, %fd57, %fd54, %p19;
	setp.eq.f64 	%p20, %fd8, 0d0000000000000000;
	selp.b32 	%r26, %r7, 0, %p6;
	or.b32  	%r27, %r26, 2146435072;
	selp.b32 	%r28, %r27, %r26, %p8;
	mov.b32 	%r29, 0;
	mov.b64 	%fd59, {%r29, %r28};
	selp.f64 	%fd119, %fd59, %fd58, %p20;
	add.f64 	%fd60, %fd8, 0d4000000000000000;
	{
	.reg .b32 %temp; 
	mov.b64 	{%temp, %r30}, %fd60;
	}
	and.b32  	%r31, %r30, 2146435072;
	setp.ne.s32 	%p21, %r31, 2146435072;
	@%p21 bra 	$L__BB15_11;
	setp.nan.f64 	%p22, %fd8, %fd8;
	@%p22 bra 	$L__BB15_10;
	setp.neu.f64 	%p23, %fd9, 0d7FF0000000000000;
	@%p23 bra 	$L__BB15_11;
	or.b32  	%r32, %r4, -2147483648;
	selp.b32 	%r33, %r32, %r4, %p1;
	selp.b32 	%r34, %r33, %r4, %p19;
	mov.b32 	%r35, 0;
	mov.b64 	%fd119, {%r35, %r34};
	bra.uni 	$L__BB15_11;
$L__BB15_10:
	mov.f64 	%fd61, 0d4000000000000000;
	add.rn.f64 	%fd119, %fd8, %fd61;
$L__BB15_11:
	setp.eq.f64 	%p28, %fd8, 0d3FF0000000000000;
	selp.f64 	%fd62, 0d3FF0000000000000, %fd119, %p28;
	add.f64 	%fd63, %fd118, 0d0000000000000000;
	setp.eq.f64 	%p29, %fd2, 0d3FF0000000000000;
	selp.f64 	%fd64, 0d3FF0000000000000, %fd63, %p29;
	add.f64 	%fd14, %fd64, %fd62;
	ld.global.f64 	%fd65, [%rd1+16];
	ld.global.f64 	%fd66, [%rd5+16];
	sub.f64 	%fd15, %fd65, %fd66;
	{
	.reg .b32 %temp; 
	mov.b64 	{%temp, %r8}, %fd15;
	}
	abs.f64 	%fd16, %fd15;
	{ // callseq 9, 0
	.param .b64 param0;
	st.param.f64 	[param0], %fd16;
	.param .b64 param1;
	st.param.f64 	[param1], 0d4000000000000000;
	.param .b64 retval0;
	call.uni (retval0), 
	__internal_accurate_pow, 
	(
	param0, 
	param1
	);
	ld.param.f64 	%fd67, [retval0];
	} // callseq 9
	setp.lt.s32 	%p30, %r8, 0;
	neg.f64 	%fd69, %fd67;
	selp.f64 	%fd70, %fd69, %fd67, %p6;
	selp.f64 	%fd71, %fd70, %fd67, %p30;
	setp.eq.f64 	%p31, %fd15, 0d0000000000000000;
	selp.b32 	%r36, %r8, 0, %p6;
	or.b32  	%r37, %r36, 2146435072;
	selp.b32 	%r38, %r37, %r36, %p8;
	mov.b32 	%r39, 0;
	mov.b64 	%fd72, {%r39, %r38};
	selp.f64 	%fd120, %fd72, %fd71, %p31;
	add.f64 	%fd73, %fd15, 0d4000000000000000;
	{
	.reg .b32 %temp; 
	mov.b64 	{%temp, %r40}, %fd73;
	}
	and.b32  	%r41, %r40, 2146435072;
	setp.ne.s32 	%p32, %r41, 2146435072;
	@%p32 bra 	$L__BB15_16;
	setp.nan.f64 	%p33, %fd15, %fd15;
	@%p33 bra 	$L__BB15_15;
	setp.neu.f64 	%p34, %fd16, 0d7FF0000000000000;
	@%p34 bra 	$L__BB15_16;
	or.b32  	%r42, %r4, -2147483648;
	selp.b32 	%r43, %r42, %r4, %p1;
	selp.b32 	%r44, %r43, %r4, %p30;
	mov.b32 	%r45, 0;
	mov.b64 	%fd120, {%r45, %r44};
	bra.uni 	$L__BB15_16;
$L__BB15_15:
	mov.f64 	%fd74, 0d4000000000000000;
	add.rn.f64 	%fd120, %fd15, %fd74;
$L__BB15_16:
	setp.eq.f64 	%p36, %fd15, 0d3FF0000000000000;
	selp.f64 	%fd75, 0d3FF0000000000000, %fd120, %p36;
	add.f64 	%fd76, %fd14, %fd75;
	sqrt.rn.f64 	%fd77, %fd76;
	div.rn.f64 	%fd78, %fd2, %fd77;
	st.f64 	[%rd15], %fd78;
	div.rn.f64 	%fd79, %fd8, %fd77;
	st.f64 	[%rd15+8], %fd79;
	div.rn.f64 	%fd80, %fd15, %fd77;
	st.f64 	[%rd15+16], %fd80;
	{ // callseq 10, 0
	.param .b64 param0;
	st.param.b64 	[param0], 24;
	.param .b64 retval0;
	call.uni (retval0), 
	malloc, 
	(
	param0
	);
	ld.param.b64 	%rd16, [retval0];
	} // callseq 10
	add.f64 	%fd81, %fd1, %fd1;
	ld.global.f64 	%fd82, [%rd3];
	mul.f64 	%fd83, %fd81, %fd82;
	st.f64 	[%rd16], %fd83;
	ld.global.f64 	%fd84, [%rd3+8];
	mul.f64 	%fd85, %fd81, %fd84;
	st.f64 	[%rd16+8], %fd85;
	ld.global.f64 	%fd86, [%rd3+16];
	mul.f64 	%fd87, %fd81, %fd86;
	st.f64 	[%rd16+16], %fd87;
	{ // callseq 11, 0
	.param .b64 param0;
	st.param.b64 	[param0], 24;
	.param .b64 retval0;
	call.uni (retval0), 
	malloc, 
	(
	param0
	);
	ld.param.b64 	%rd18, [retval0];
	} // callseq 11
	ld.f64 	%fd88, [%rd16];
	ld.global.f64 	%fd89, [%rd2];
	sub.f64 	%fd90, %fd88, %fd89;
	st.f64 	[%rd18], %fd90;
	ld.f64 	%fd91, [%rd16+8];
	ld.global.f64 	%fd92, [%rd2+8];
	sub.f64 	%fd93, %fd91, %fd92;
	st.f64 	[%rd18+8], %fd93;
	ld.f64 	%fd94, [%rd16+16];
	ld.global.f64 	%fd95, [%rd2+16];
	sub.f64 	%fd96, %fd94, %fd95;
	st.f64 	[%rd18+16], %fd96;
	ld.f64 	%fd97, [%rd15];
	fma.rn.f64 	%fd98, %fd90, %fd97, 0d0000000000000000;
	ld.f64 	%fd99, [%rd15+8];
	fma.rn.f64 	%fd100, %fd93, %fd99, %fd98;
	ld.f64 	%fd101, [%rd15+16];
	fma.rn.f64 	%fd102, %fd96, %fd101, %fd100;
	max.f64 	%fd21, %fd102, 0d0000000000000000;
	{ // callseq 12, 0
	.param .b64 param0;
	st.param.b64 	[param0], %rd16;
	call.uni 
	free, 
	(
	param0
	);
	} // callseq 12
	{ // callseq 13, 0
	.param .b64 param0;
	st.param.b64 	[param0], %rd18;
	call.uni 
	free, 
	(
	param0
	);
	} // callseq 13
	{ // callseq 14, 0
	.param .b64 param0;
	st.param.b64 	[param0], %rd15;
	call.uni 
	free, 
	(
	param0
	);
	} // callseq 14
	{
	.reg .b32 %temp; 
	mov.b64 	{%temp, %r9}, %fd21;
	}
	{
	.reg .b32 %temp; 
	mov.b64 	{%temp, %r10}, %fd32;
	}
	shr.u32 	%r46, %r10, 20;
	and.b32  	%r47, %r46, 2047;
	add.s32 	%r48, %r47, -1012;
	mov.b64 	%rd20, %fd32;
	shl.b64 	%rd6, %rd20, %r48;
	setp.eq.s64 	%p4, %rd6, -9223372036854775808;
	setp.neu.f64 	%p37, %fd21, 0d0000000000000000;
	@%p37 bra 	$L__BB15_18;
	setp.eq.s64 	%p40, %rd6, -9223372036854775808;
	abs.f64 	%fd110, %fd32;
	setp.neu.f64 	%p41, %fd110, 0d3FE0000000000000;
	and.pred  	%p4, %p41, %p40;
	selp.b32 	%r49, %r9, 0, %p4;
	setp.lt.s32 	%p42, %r10, 0;
	or.b32  	%r50, %r49, 2146435072;
	selp.b32 	%r51, %r50, %r49, %p42;
	mov.b32 	%r52, 0;
	mov.b64 	%fd122, {%r52, %r51};
	bra.uni 	$L__BB15_19;
$L__BB15_18:
	{ // callseq 15, 0
	.param .b64 param0;
	st.param.f64 	[param0], %fd21;
	.param .b64 param1;
	st.param.f64 	[param1], %fd32;
	.param .b64 retval0;
	call.uni (retval0), 
	__internal_accurate_pow, 
	(
	param0, 
	param1
	);
	ld.param.f64 	%fd103, [retval0];
	} // callseq 15
	setp.lt.s32 	%p38, %r9, 0;
	cvt.rzi.f64.f64 	%fd105, %fd32;
	setp.neu.f64 	%p39, %fd32, %fd105;
	neg.f64 	%fd106, %fd103;
	selp.f64 	%fd107, %fd106, %fd103, %p4;
	selp.f64 	%fd108, %fd107, %fd103, %p38;
	selp.f64 	%fd109, 0dFFF8000000000000, %fd108, %p38;
	selp.f64 	%fd122, %fd109, %fd108, %p39;
$L__BB15_19:
	add.f64 	%fd111, %fd32, %fd21;
	{
	.reg .b32 %temp; 
	mov.b64 	{%temp, %r53}, %fd111;
	}
	and.b32  	%r54, %r53, 2146435072;
	setp.ne.s32 	%p43, %r54, 2146435072;
	@%p43 bra 	$L__BB15_26;
	setp.num.f64 	%p44, %fd32, %fd32;
	@%p44 bra 	$L__BB15_22;
	add.rn.f64 	%fd122, %fd21, %fd32;
	bra.uni 	$L__BB15_26;
$L__BB15_22:
	abs.f64 	%fd112, %fd32;
	setp.neu.f64 	%p45, %fd112, 0d7FF0000000000000;
	@%p45 bra 	$L__BB15_24;
	setp.gt.f64 	%p50, %fd21, 0d3FF0000000000000;
	selp.b32 	%r62, 2146435072, 0, %p50;
	setp.lt.s32 	%p51, %r10, 0;
	xor.b32  	%r63, %r62, 2146435072;
	selp.b32 	%r64, %r63, %r62, %p51;
	mov.b32 	%r65, 0;
	mov.b64 	%fd122, {%r65, %r64};
	bra.uni 	$L__BB15_26;
$L__BB15_24:
	setp.neu.f64 	%p46, %fd21, 0d7FF0000000000000;
	@%p46 bra 	$L__BB15_26;
	setp.lt.s32 	%p47, %r9, 0;
	setp.lt.s32 	%p48, %r10, 0;
	selp.b32 	%r55, 0, 2146435072, %p48;
	and.b32  	%r56, %r10, 2147483647;
	setp.ne.s32 	%p49, %r56, 1071644672;
	or.b32  	%r57, %r55, -2147483648;
	selp.b32 	%r58, %r57, %r55, %p49;
	selp.b32 	%r59, %r58, %r55, %p4;
	selp.b32 	%r60, %r59, %r55, %p47;
	mov.b32 	%r61, 0;
	mov.b64 	%fd122, {%r61, %r60};
$L__BB15_26:
	ld.param.u64 	%rd24, [_Z12phong_shaderPKdS0_S0_S0_Pdidddd_param_4];
	setp.eq.f64 	%p52, %fd21, 0d3FF0000000000000;
	setp.eq.f64 	%p53, %fd32, 0d0000000000000000;
	selp.f64 	%fd113, 0d3FF0000000000000, %fd122, %p52;
	selp.f64 	%fd114, 0d3FF0000000000000, %fd113, %p53;
	max.f64 	%fd115, %fd1, 0d0000000000000000;
	fma.rn.f64 	%fd116, %fd30, %fd115, %fd29;
	fma.rn.f64 	%fd117, %fd31, %fd114, %fd116;
	cvta.to.global.u64 	%rd21, %rd24;
	mul.wide.s32 	%rd22, %r1, 8;
	add.s64 	%rd23, %rd21, %rd22;
	st.global.f64 	[%rd23], %fd117;
$L__BB15_27:
	ret;

}
	// .globl	_Z13mvp_transformPKdS0_Pdi
.visible .entry _Z13mvp_transformPKdS0_Pdi(
	.param .u64 .ptr .align 1 _Z13mvp_transformPKdS0_Pdi_param_0,
	.param .u64 .ptr .align 1 _Z13mvp_transformPKdS0_Pdi_param_1,
	.param .u64 .ptr .align 1 _Z13mvp_transformPKdS0_Pdi_param_2,
	.param .u32 _Z13mvp_transformPKdS0_Pdi_param_3
)
{
	.reg .pred 	%p<2>;
	.reg .b32 	%r<18>;
	.reg .b64 	%rd<19>;
	.reg .b64 	%fd<19>;

	ld.param.u64 	%rd1, [_Z13mvp_transformPKdS0_Pdi_param_0];
	ld.param.u64 	%rd2, [_Z13mvp_transformPKdS0_Pdi_param_1];
	ld.param.u64 	%rd3, [_Z13mvp_transformPKdS0_Pdi_param_2];
	ld.param.u32 	%r3, [_Z13mvp_transformPKdS0_Pdi_param_3];
	mov.u32 	%r4, %ctaid.x;
	mov.u32 	%r5, %ntid.x;
	mov.u32 	%r6, %tid.x;
	mad.lo.s32 	%r1, %r4, %r5, %r6;
	mul.hi.s32 	%r7, %r1, 1431655766;
	shr.u32 	%r8, %r7, 31;
	add.s32 	%r2, %r7, %r8;
	setp.ge.s32 	%p1, %r2, %r3;
	@%p1 bra 	$L__BB16_2;
	mul.lo.s32 	%r12, %r2, 3;
	sub.s32 	%r13, %r1, %r12;
	cvta.to.global.u64 	%rd4, %rd2;
	cvta.to.global.u64 	%rd5, %rd3;
	cvta.to.global.u64 	%rd6, %rd1;
	add.s32 	%r14, %r13, 12;
	mul.wide.u32 	%rd7, %r14, 8;
	add.s64 	%rd8, %rd4, %rd7;
	ld.global.f64 	%fd1, [%rd4+120];
	ld.global.f64 	%fd2, [%rd8];
	mul.wide.s32 	%rd9, %r12, 8;
	add.s64 	%rd10, %rd6, %rd9;
	ld.global.f64 	%fd3, [%rd10];
	mul.wide.s32 	%rd11, %r13, 8;
	add.s64 	%rd12, %rd4, %rd11;
	ld.global.f64 	%fd4, [%rd12];
	fma.rn.f64 	%fd5, %fd3, %fd4, %fd2;
	ld.global.f64 	%fd6, [%rd4+24];
	fma.rn.f64 	%fd7, %fd3, %fd6, %fd1;
	ld.global.f64 	%fd8, [%rd10+8];
	add.s32 	%r16, %r13, 4;
	mul.wide.u32 	%rd13, %r16, 8;
	add.s64 	%rd14, %rd4, %rd13;
	ld.global.f64 	%fd9, [%rd14];
	fma.rn.f64 	%fd10, %fd8, %fd9, %fd5;
	ld.global.f64 	%fd11, [%rd4+56];
	fma.rn.f64 	%fd12, %fd8, %fd11, %fd7;
	ld.global.f64 	%fd13, [%rd10+16];
	add.s32 	%r17, %r13, 8;
	mul.wide.u32 	%rd15, %r17, 8;
	add.s64 	%rd16, %rd4, %rd15;
	ld.global.f64 	%fd14, [%rd16];
	fma.rn.f64 	%fd15, %fd13, %fd14, %fd10;
	ld.global.f64 	%fd16, [%rd4+88];
	fma.rn.f64 	%fd17, %fd13, %fd16, %fd12;
	div.rn.f64 	%fd18, %fd15, %fd17;
	mul.wide.s32 	%rd17, %r1, 8;
	add.s64 	%rd18, %rd5, %rd17;
	st.global.f64 	[%rd18], %fd18;
$L__BB16_2:
	ret;

}
.func  (.param .align 16 .b8 func_retval0[16]) __internal_trig_reduction_slowpathd(
	.param .b64 __internal_trig_reduction_slowpathd_param_0
)
{
	.local .align 8 .b8 	__local_depot17[40];
	.reg .b64 	%SP;
	.reg .b64 	%SPL;
	.reg .pred 	%p<10>;
	.reg .b32 	%r<47>;
	.reg .b64 	%rd<74>;
	.reg .b64 	%fd<5>;

	mov.u64 	%SPL, __local_depot17;
	ld.param.f64 	%fd4, [__internal_trig_reduction_slowpathd_param_0];
	add.u64 	%rd1, %SPL, 0;
	{
	.reg .b32 %temp; 
	mov.b64 	{%temp, %r1}, %fd4;
	}
	shr.u32 	%r2, %r1, 20;
	and.b32  	%r3, %r2, 2047;
	setp.eq.s32 	%p1, %r3, 2047;
	mov.b32 	%r46, 0;
	@%p1 bra 	$L__BB17_9;
	add.s32 	%r20, %r3, -1024;
	mov.b64 	%rd20, %fd4;
	shl.b64 	%rd2, %rd20, 11;
	shr.u32 	%r4, %r20, 6;
	sub.s32 	%r45, 15, %r4;
	sub.s32 	%r21, 19, %r4;
	setp.lt.u32 	%p2, %r20, 128;
	selp.b32 	%r6, 18, %r21, %p2;
	setp.ge.s32 	%p3, %r45, %r6;
	mov.b64 	%rd70, 0;
	@%p3 bra 	$L__BB17_4;
	add.s32 	%r23, %r6, %r4;
	neg.s32 	%r43, %r23;
	or.b64  	%rd3, %rd2, -9223372036854775808;
	mov.b64 	%rd70, 0;
	mov.b32 	%r42, 0;
	mov.u64 	%rd25, __cudart_i2opi_d;
	mov.u32 	%r44, %r45;
$L__BB17_3:
	.pragma "nounroll";
	mul.wide.s32 	%rd22, %r42, 8;
	add.s64 	%rd23, %rd1, %rd22;
	mul.wide.s32 	%rd24, %r44, 8;
	add.s64 	%rd26, %rd25, %rd24;
	ld.global.nc.u64 	%rd27, [%rd26];
	{
	.reg .u32 %r0, %r1, %r2, %r3, %alo, %ahi, %blo, %bhi, %clo, %chi;
	mov.b64 	{%alo,%ahi}, %rd27;
	mov.b64 	{%blo,%bhi}, %rd3;
	mov.b64 	{%clo,%chi}, %rd70;
	mad.lo.cc.u32 	%r0, %alo, %blo, %clo;
	madc.hi.cc.u32 	%r1, %alo, %blo, %chi;
	madc.hi.u32 	%r2, %alo, %bhi, 0;
	mad.lo.cc.u32 	%r1, %alo, %bhi, %r1;
	madc.hi.cc.u32 	%r2, %ahi, %blo, %r2;
	madc.hi.u32 	%r3, %ahi, %bhi, 0;
	mad.lo.cc.u32 	%r1, %ahi, %blo, %r1;
	madc.lo.cc.u32 	%r2, %ahi, %bhi, %r2;
	addc.u32 	%r3, %r3, 0;
	mov.b64 	%rd28, {%r0,%r1};
	mov.b64 	%rd70, {%r2,%r3};
	}
	st.local.u64 	[%rd23], %rd28;
	add.s32 	%r44, %r44, 1;
	add.s32 	%r43, %r43, 1;
	add.s32 	%r42, %r42, 1;
	setp.ne.s32 	%p4, %r43, -15;
	mov.u32 	%r45, %r6;
	@%p4 bra 	$L__BB17_3;
$L__BB17_4:
	cvt.s64.s32 	%rd29, %r45;
	cvt.u64.u32 	%rd30, %r4;
	add.s64 	%rd31, %rd30, %rd29;
	shl.b64 	%rd32, %rd31, 3;
	add.s64 	%rd33, %rd1, %rd32;
	st.local.u64 	[%rd33+-120], %rd70;
	and.b32  	%r15, %r2, 63;
	ld.local.u64 	%rd72, [%rd1+16];
	ld.local.u64 	%rd71, [%rd1+24];
	setp.eq.s32 	%p5, %r15, 0;
	@%p5 bra 	$L__BB17_6;
	shl.b64 	%rd34, %rd71, %r15;
	shr.u64 	%rd35, %rd72, 1;
	xor.b32  	%r24, %r15, 63;
	shr.u64 	%rd36, %rd35, %r24;
	or.b64  	%rd71, %rd34, %rd36;
	ld.local.u64 	%rd37, [%rd1+8];
	shl.b64 	%rd38, %rd72, %r15;
	shr.u64 	%rd39, %rd37, 1;
	shr.u64 	%rd40, %rd39, %r24;
	or.b64  	%rd72, %rd38, %rd40;
$L__BB17_6:
	and.b32  	%r25, %r1, -2147483648;
	shr.u64 	%rd41, %rd71, 62;
	cvt.u32.u64 	%r26, %rd41;
	mov.b64 	{%r27, %r28}, %rd71;
	mov.b64 	{%r29, %r30}, %rd72;
	shf.l.wrap.b32 	%r31, %r30, %r27, 2;
	shf.l.wrap.b32 	%r32, %r27, %r28, 2;
	mov.b64 	%rd42, {%r31, %r32};
	shl.b64 	%rd43, %rd72, 2;
	shr.u64 	%rd44, %rd42, 63;
	cvt.u32.u64 	%r33, %rd44;
	add.s32 	%r34, %r33, %r26;
	setp.eq.s32 	%p6, %r25, 0;
	neg.s32 	%r35, %r34;
	selp.b32 	%r46, %r34, %r35, %p6;
	setp.gt.s64 	%p7, %rd42, -1;
	mov.b64 	%rd45, 0;
	{
	.reg .u32 %r0, %r1, %r2, %r3, %a0, %a1, %a2, %a3, %b0, %b1, %b2, %b3;
	mov.b64 	{%a0,%a1}, %rd45;
	mov.b64 	{%a2,%a3}, %rd45;
	mov.b64 	{%b0,%b1}, %rd43;
	mov.b64 	{%b2,%b3}, %rd42;
	sub.cc.u32 	%r0, %a0, %b0;
	subc.cc.u32 	%r1, %a1, %b1;
	subc.cc.u32 	%r2, %a2, %b2;
	subc.u32 	%r3, %a3, %b3;
	mov.b64 	%rd46, {%r0,%r1};
	mov.b64 	%rd47, {%r2,%r3};
	}
	xor.b32  	%r36, %r25, -2147483648;
	selp.b64 	%rd73, %rd42, %rd47, %p7;
	selp.b64 	%rd14, %rd43, %rd46, %p7;
	selp.b32 	%r17, %r25, %r36, %p7;
	clz.b64 	%r37, %rd73;
	cvt.u64.u32 	%rd15, %r37;
	setp.eq.s32 	%p8, %r37, 0;
	@%p8 bra 	$L__BB17_8;
	cvt.u32.u64 	%r38, %rd15;
	and.b32  	%r39, %r38, 63;
	shl.b64 	%rd48, %rd73, %r39;
	shr.u64 	%rd49, %rd14, 1;
	not.b32 	%r40, %r38;
	and.b32  	%r41, %r40, 63;
	shr.u64 	%rd50, %rd49, %r41;
	or.b64  	%rd73, %rd48, %rd50;
$L__BB17_8:
	mov.b64 	%rd51, -3958705157555305931;
	{
	.reg .u32 %r0, %r1, %r2, %r3, %alo, %ahi, %blo, %bhi;
	mov.b64 	{%alo,%ahi}, %rd73;
	mov.b64 	{%blo,%bhi}, %rd51;
	mul.lo.u32 	%r0, %alo, %blo;
	mul.hi.u32 	%r1, %alo, %blo;
	mad.lo.cc.u32 	%r1, %alo, %bhi, %r1;
	madc.hi.u32 	%r2, %alo, %bhi, 0;
	mad.lo.cc.u32 	%r1, %ahi, %blo, %r1;
	madc.hi.cc.u32 	%r2, %ahi, %blo, %r2;
	madc.hi.u32 	%r3, %ahi, %bhi, 0;
	mad.lo.cc.u32 	%r2, %ahi, %bhi, %r2;
	addc.u32 	%r3, %r3, 0;
	mov.b64 	%rd52, {%r0,%r1};
	mov.b64 	%rd53, {%r2,%r3};
	}
	setp.gt.s64 	%p9, %rd53, 0;
	{
	.reg .u32 %r0, %r1, %r2, %r3, %a0, %a1, %a2, %a3, %b0, %b1, %b2, %b3;
	mov.b64 	{%a0,%a1}, %rd52;
	mov.b64 	{%a2,%a3}, %rd53;
	mov.b64 	{%b0,%b1}, %rd52;
	mov.b64 	{%b2,%b3}, %rd53;
	add.cc.u32 	%r0, %a0, %b0;
	addc.cc.u32 	%r1, %a1, %b1;
	addc.cc.u32 	%r2, %a2, %b2;
	addc.u32 	%r3, %a3, %b3;
	mov.b64 	%rd54, {%r0,%r1};
	mov.b64 	%rd55, {%r2,%r3};
	}
	selp.b64 	%rd56, %rd55, %rd53, %p9;
	selp.s64 	%rd57, -1, 0, %p9;
	sub.s64 	%rd58, %rd57, %rd15;
	cvt.u64.u32 	%rd59, %r17;
	shl.b64 	%rd60, %rd59, 32;
	add.s64 	%rd61, %rd56, 1;
	shr.u64 	%rd62, %rd61, 10;
	add.s64 	%rd63, %rd62, 1;
	shr.u64 	%rd64, %rd63, 1;
	shl.b64 	%rd65, %rd58, 52;
	add.s64 	%rd66, %rd65, %rd64;
	add.s64 	%rd67, %rd66, 4602678819172646912;
	or.b64  	%rd68, %rd67, %rd60;
	mov.b64 	%fd4, %rd68;
$L__BB17_9:
	st.param.f64 	[func_retval0], %fd4;
	st.param.b32 	[func_retval0+8], %r46;
	ret;

}
.func  (.param .b64 func_retval0) __internal_accurate_pow(
	.param .b64 __internal_accurate_pow_param_0,
	.param .b64 __internal_accurate_pow_param_1
)
{
	.reg .pred 	%p<8>;
	.reg .b32 	%r<49>;
	.reg .b32 	%f<3>;
	.reg .b64 	%fd<109>;

	ld.param.f64 	%fd10, [__internal_accurate_pow_param_0];
	ld.param.f64 	%fd11, [__internal_accurate_pow_param_1];
	{
	.reg .b32 %temp; 
	mov.b64 	{%temp, %r46}, %fd10;
	}
	{
	.reg .b32 %temp; 
	mov.b64 	{%r45, %temp}, %fd10;
	}
	shr.u32 	%r47, %r46, 20;
	setp.gt.u32 	%p1, %r46, 1048575;
	@%p1 bra 	$L__BB18_2;
	mul.f64 	%fd12, %fd10, 0d4350000000000000;
	{
	.reg .b32 %temp; 
	mov.b64 	{%temp, %r46}, %fd12;
	}
	{
	.reg .b32 %temp; 
	mov.b64 	{%r45, %temp}, %fd12;
	}
	shr.u32 	%r16, %r46, 20;
	add.s32 	%r47, %r16, -54;
$L__BB18_2:
	add.s32 	%r48, %r47, -1023;
	and.b32  	%r17, %r46, -2146435073;
	or.b32  	%r18, %r17, 1072693248;
	mov.b64 	%fd107, {%r45, %r18};
	setp.lt.u32 	%p2, %r18, 1073127583;
	@%p2 bra 	$L__BB18_4;
	{
	.reg .b32 %temp; 
	mov.b64 	{%r19, %temp}, %fd107;
	}
	{
	.reg .b32 %temp; 
	mov.b64 	{%temp, %r20}, %fd107;
	}
	add.s32 	%r21, %r20, -1048576;
	mov.b64 	%fd107, {%r19, %r21};
	add.s32 	%r48, %r47, -1022;
$L__BB18_4:
	add.f64 	%fd13, %fd107, 0dBFF0000000000000;
	add.f64 	%fd14, %fd107, 0d3FF0000000000000;
	rcp.approx.ftz.f64 	%fd15, %fd14;
	neg.f64 	%fd16, %fd14;
	fma.rn.f64 	%fd17, %fd16, %fd15, 0d3FF0000000000000;
	fma.rn.f64 	%fd18, %fd17, %fd17, %fd17;
	fma.rn.f64 	%fd19, %fd18, %fd15, %fd15;
	mul.f64 	%fd20, %fd13, %fd19;
	fma.rn.f64 	%fd21, %fd13, %fd19, %fd20;
	mul.f64 	%fd22, %fd21, %fd21;
	fma.rn.f64 	%fd23, %fd22, 0d3EB0F5FF7D2CAFE2, 0d3ED0F5D241AD3B5A;
	fma.rn.f64 	%fd24, %fd23, %fd22, 0d3EF3B20A75488A3F;
	fma.rn.f64 	%fd25, %fd24, %fd22, 0d3F1745CDE4FAECD5;
	fma.rn.f64 	%fd26, %fd25, %fd22, 0d3F3C71C7258A578B;
	fma.rn.f64 	%fd27, %fd26, %fd22, 0d3F6249249242B910;
	fma.rn.f64 	%fd28, %fd27, %fd22, 0d3F89999999999DFB;
	sub.f64 	%fd29, %fd13, %fd21;
	add.f64 	%fd30, %fd29, %fd29;
	neg.f64 	%fd31, %fd21;
	fma.rn.f64 	%fd32, %fd31, %fd13, %fd30;
	mul.f64 	%fd33, %fd19, %fd32;
	fma.rn.f64 	%fd34, %fd22, %fd28, 0d3FB5555555555555;
	mov.f64 	%fd35, 0d3FB5555555555555;
	sub.f64 	%fd36, %fd35, %fd34;
	fma.rn.f64 	%fd37, %fd22, %fd28, %fd36;
	add.f64 	%fd38, %fd37, 0dBC46A4CB00B9E7B0;
	add.f64 	%fd39, %fd34, %fd38;
	sub.f64 	%fd40, %fd34, %fd39;
	add.f64 	%fd41, %fd38, %fd40;
	mul.rn.f64 	%fd42, %fd21, %fd21;
	neg.f64 	%fd43, %fd42;
	fma.rn.f64 	%fd44, %fd21, %fd21, %fd43;
	{
	.reg .b32 %temp; 
	mov.b64 	{%r22, %temp}, %fd33;
	}
	{
	.reg .b32 %temp; 
	mov.b64 	{%temp, %r23}, %fd33;
	}
	add.s32 	%r24, %r23, 1048576;
	mov.b64 	%fd45, {%r22, %r24};
	fma.rn.f64 	%fd46, %fd21, %fd45, %fd44;
	mul.rn.f64 	%fd47, %fd42, %fd21;
	neg.f64 	%fd48, %fd47;
	fma.rn.f64 	%fd49, %fd42, %fd21, %fd48;
	fma.rn.f64 	%fd50, %fd42, %fd33, %fd49;
	fma.rn.f64 	%fd51, %fd46, %fd21, %fd50;
	mul.rn.f64 	%fd52, %fd39, %fd47;
	neg.f64 	%fd53, %fd52;
	fma.rn.f64 	%fd54, %fd39, %fd47, %fd53;
	fma.rn.f64 	%fd55, %fd39, %fd51, %fd54;
	fma.rn.f64 	%fd56, %fd41, %fd47, %fd55;
	add.f64 	%fd57, %fd52, %fd56;
	sub.f64 	%fd58, %fd52, %fd57;
	add.f64 	%fd59, %fd56, %fd58;
	add.f64 	%fd60, %fd21, %fd57;
	sub.f64 	%fd61, %fd21, %fd60;
	add.f64 	%fd62, %fd57, %fd61;
	add.f64 	%fd63, %fd59, %fd62;
	add.f64 	%fd64, %fd33, %fd63;
	add.f64 	%fd65, %fd60, %fd64;
	sub.f64 	%fd66, %fd60, %fd65;
	add.f64 	%fd67, %fd64, %fd66;
	xor.b32  	%r25, %r48, -2147483648;
	mov.b32 	%r26, 1127219200;
	mov.b64 	%fd68, {%r25, %r26};
	mov.b32 	%r27, -2147483648;
	mov.b64 	%fd69, {%r27, %r26};
	sub.f64 	%fd70, %fd68, %fd69;
	fma.rn.f64 	%fd71, %fd70, 0d3FE62E42FEFA39EF, %fd65;
	fma.rn.f64 	%fd72, %fd70, 0dBFE62E42FEFA39EF, %fd71;
	sub.f64 	%fd73, %fd72, %fd65;
	sub.f64 	%fd74, %fd67, %fd73;
	fma.rn.f64 	%fd75, %fd70, 0d3C7ABC9E3B39803F, %fd74;
	add.f64 	%fd76, %fd71, %fd75;
	sub.f64 	%fd77, %fd71, %fd76;
	add.f64 	%fd78, %fd75, %fd77;
	{
	.reg .b32 %temp; 
	mov.b64 	{%temp, %r28}, %fd11;
	}
	{
	.reg .b32 %temp; 
	mov.b64 	{%r29, %temp}, %fd11;
	}
	shl.b32 	%r30, %r28, 1;
	setp.gt.u32 	%p3, %r30, -33554433;
	and.b32  	%r31, %r28, -15728641;
	selp.b32 	%r32, %r31, %r28, %p3;
	mov.b64 	%fd79, {%r29, %r32};
	mul.rn.f64 	%fd80, %fd76, %fd79;
	neg.f64 	%fd81, %fd80;
	fma.rn.f64 	%fd82, %fd76, %fd79, %fd81;
	fma.rn.f64 	%fd83, %fd78, %fd79, %fd82;
	add.f64 	%fd4, %fd80, %fd83;
	sub.f64 	%fd84, %fd80, %fd4;
	add.f64 	%fd5, %fd83, %fd84;
	fma.rn.f64 	%fd85, %fd4, 0d3FF71547652B82FE, 0d4338000000000000;
	{
	.reg .b32 %temp; 
	mov.b64 	{%r13, %temp}, %fd85;
	}
	mov.f64 	%fd86, 0dC338000000000000;
	add.rn.f64 	%fd87, %fd85, %fd86;
	fma.rn.f64 	%fd88, %fd87, 0dBFE62E42FEFA39EF, %fd4;
	fma.rn.f64 	%fd89, %fd87, 0dBC7ABC9E3B39803F, %fd88;
	fma.rn.f64 	%fd90, %fd89, 0d3E5ADE1569CE2BDF, 0d3E928AF3FCA213EA;
	fma.rn.f64 	%fd91, %fd90, %fd89, 0d3EC71DEE62401315;
	fma.rn.f64 	%fd92, %fd91, %fd89, 0d3EFA01997C89EB71;
	fma.rn.f64 	%fd93, %fd92, %fd89, 0d3F2A01A014761F65;
	fma.rn.f64 	%fd94, %fd93, %fd89, 0d3F56C16C1852B7AF;
	fma.rn.f64 	%fd95, %fd94, %fd89, 0d3F81111111122322;
	fma.rn.f64 	%fd96, %fd95, %fd89, 0d3FA55555555502A1;
	fma.rn.f64 	%fd97, %fd96, %fd89, 0d3FC5555555555511;
	fma.rn.f64 	%fd98, %fd97, %fd89, 0d3FE000000000000B;
	fma.rn.f64 	%fd99, %fd98, %fd89, 0d3FF0000000000000;
	fma.rn.f64 	%fd100, %fd99, %fd89, 0d3FF0000000000000;
	{
	.reg .b32 %temp; 
	mov.b64 	{%r14, %temp}, %fd100;
	}
	{
	.reg .b32 %temp; 
	mov.b64 	{%temp, %r15}, %fd100;
	}
	shl.b32 	%r33, %r13, 20;
	add.s32 	%r34, %r33, %r15;
	mov.b64 	%fd108, {%r14, %r34};
	{
	.reg .b32 %temp; 
	mov.b64 	{%temp, %r35}, %fd4;
	}
	mov.b32 	%f2, %r35;
	abs.f32 	%f1, %f2;
	setp.lt.f32 	%p4, %f1, 0f4086232B;
	@%p4 bra 	$L__BB18_7;
	setp.lt.f64 	%p5, %fd4, 0d0000000000000000;
	add.f64 	%fd101, %fd4, 0d7FF0000000000000;
	selp.f64 	%fd108, 0d0000000000000000, %fd101, %p5;
	setp.geu.f32 	%p6, %f1, 0f40874800;
	@%p6 bra 	$L__BB18_7;
	shr.u32 	%r36, %r13, 31;
	add.s32 	%r37, %r13, %r36;
	shr.s32 	%r38, %r37, 1;
	shl.b32 	%r39, %r38, 20;
	add.s32 	%r40, %r15, %r39;
	mov.b64 	%fd102, {%r14, %r40};
	sub.s32 	%r41, %r13, %r38;
	shl.b32 	%r42, %r41, 20;
	add.s32 	%r43, %r42, 1072693248;
	mov.b32 	%r44, 0;
	mov.b64 	%fd103, {%r44, %r43};
	mul.f64 	%fd108, %fd103, %fd102;
$L__BB18_7:
	abs.f64 	%fd104, %fd108;
	setp.eq.f64 	%p7, %fd104, 0d7FF0000000000000;
	fma.rn.f64 	%fd105, %fd108, %fd5, %fd108;
	selp.f64 	%fd106, %fd108, %fd105, %p7;
	st.param.f64 	[func_retval0], %fd106;
	ret;

}


// ===== COMPILED SASS (sm_100) =====

	.target	sm_100

	.elftype	@"ET_EXEC"


//--------------------- .note.nv.tkinfo           --------------------------
	.section	.note.nv.tkinfo,"",@"SHT_NOTE"
	.sectionflags	@"SHF_NOTE_NV_TKINFO"
	.tkinfo
        /*0018*/ 	.word	0x00000002
        /*0030*/ 	.string	""
        /*0030*/ 	.string	"ptxas"
        /*0030*/ 	.string	"Cuda compilation tools, release 13.0, V13.0.88"
        /*0030*/ 	.string	"Build cuda_13.0.r13.0/compiler.36424714_0"
        /*0030*/ 	.string	"-arch sm_100 -m 64 "



//--------------------- .note.nv.cuinfo           --------------------------
	.section	.note.nv.cuinfo,"",@"SHT_NOTE"
	.sectionflags	@"SHF_NOTE_NV_CUINFO"
        /*0018*/ 	.short	0x0002
        /*001a*/ 	.short	0x0064
        /*001c*/ 	.short	0x0082
	.zero		2


//--------------------- .nv.info                  --------------------------
	.section	.nv.info,"",@"SHT_CUDA_INFO"
	.align	4


	//----- nvinfo : EIATTR_REGCOUNT
	.align		4
        /*0000*/ 	.byte	0x04, 0x2f
        /*0002*/ 	.short	(.L_2 - .L_1)
	.align		4
.L_1:
        /*0004*/ 	.word	index@(_Z6cross3PKdS0_Pd)
        /*0008*/ 	.word	0x00000014


	//----- nvinfo : EIATTR_FRAME_SIZE
	.align		4
.L_2:
        /*000c*/ 	.byte	0x04, 0x11
        /*000e*/ 	.short	(.L_4 - .L_3)
	.align		4
.L_3:
        /*0010*/ 	.word	index@(_Z6cross3PKdS0_Pd)
        /*0014*/ 	.word	0x00000000


	//----- nvinfo : EIATTR_REGCOUNT
	.align		4
.L_4:
        /*0018*/ 	.byte	0x04, 0x2f
        /*001a*/ 	.short	(.L_6 - .L_5)
	.align		4
.L_5:
        /*001c*/ 	.word	index@(_Z3sumPKdPdi)
        /*0020*/ 	.word	0x00000016


	//----- nvinfo : EIATTR_FRAME_SIZE
	.align		4
.L_6:
        /*0024*/ 	.byte	0x04, 0x11
        /*0026*/ 	.short	(.L_8 - .L_7)
	.align		4
.L_7:
        /*0028*/ 	.word	index@(_Z3sumPKdPdi)
        /*002c*/ 	.word	0x00000000


	//----- nvinfo : EIATTR_REGCOUNT
	.align		4
.L_8:
        /*0030*/ 	.byte	0x04, 0x2f
        /*0032*/ 	.short	(.L_10 - .L_9)
	.align		4
.L_9:
        /*0034*/ 	.word	index@(_Z7l2_normPKdPdi)
        /*0038*/ 	.word	0x0000001e


	//----- nvinfo : EIATTR_FRAME_SIZE
	.align		4
.L_10:
        /*003c*/ 	.byte	0x04, 0x11
        /*003e*/ 	.short	(.L_12 - .L_11)
	.align		4
.L_11:
        /*0040*/ 	.word	index@($_Z7l2_normPKdPdi$__internal_accurate_pow)
        /*0044*/ 	.word	0x00000000


	//----- nvinfo : EIATTR_FRAME_SIZE
	.align		4
.L_12:
        /*0048*/ 	.byte	0x04, 0x11
        /*004a*/ 	.short	(.L_14 - .L_13)
	.align		4
.L_13:
        /*004c*/ 	.word	index@($__internal_7_$__cuda_sm20_dsqrt_rn_f64_mediumpath_v1)
        /*0050*/ 	.word	0x00000000


	//----- nvinfo : EIATTR_FRAME_SIZE
	.align		4
.L_14:
        /*0054*/ 	.byte	0x04, 0x11
        /*0056*/ 	.short	(.L_16 - .L_15)
	.align		4
.L_15:
        /*0058*/ 	.word	index@(_Z7l2_normPKdPdi)
        /*005c*/ 	.word	0x00000000


	//----- nvinfo : EIATTR_REGCOUNT
	.align		4
.L_16:
        /*0060*/ 	.byte	0x04, 0x2f
        /*0062*/ 	.short	(.L_18 - .L_17)
	.align		4
.L_17:
        /*0064*/ 	.word	index@(_Z16elementwise_prodPKdS0_Pdi)
        /*0068*/ 	.word	0x0000000e


	//----- nvinfo : EIATTR_FRAME_SIZE
	.align		4
.L_18:
        /*006c*/ 	.byte	0x04, 0x11
        /*006e*/ 	.short	(.L_20 - .L_19)
	.align		4
.L_19:
        /*0070*/ 	.word	index@(_Z16elementwise_prodPKdS0_Pdi)
        /*0074*/ 	.word	0x00000000


	//----- nvinfo : EIATTR_REGCOUNT
	.align		4
.L_20:
        /*0078*/ 	.byte	0x04, 0x2f
        /*007a*/ 	.short	(.L_22 - .L_21)
	.align		4
.L_21:
        /*007c*/ 	.word	index@(_Z20elementwise_subtractPKdS0_Pdi)
        /*0080*/ 	.word	0x0000000e


	//----- nvinfo : EIATTR_FRAME_SIZE
	.align		4
.L_22:
        /*0084*/ 	.byte	0x04, 0x11
        /*0086*/ 	.short	(.L_24 - .L_23)
	.align		4
.L_23:
        /*0088*/ 	.word	index@(_Z20elementwise_subtractPKdS0_Pdi)
        /*008c*/ 	.word	0x00000000


	//----- nvinfo : EIATTR_REGCOUNT
	.align		4
.L_24:
        /*0090*/ 	.byte	0x04, 0x2f
        /*0092*/ 	.short	(.L_26 - .L_25)
	.align		4
.L_25:
        /*0094*/ 	.word	index@(_Z15elementwise_addPKdS0_Pdi)
        /*0098*/ 	.word	0x0000000e


	//----- nvinfo : EIATTR_FRAME_SIZE
	.align		4
.L_26:
        /*009c*/ 	.byte	0x04, 0x11
        /*009e*/ 	.short	(.L_28 - .L_27)
	.align		4
.L_27:
        /*00a0*/ 	.word	index@(_Z15elementwise_addPKdS0_Pdi)
        /*00a4*/ 	.word	0x00000000


	//----- nvinfo : EIATTR_REGCOUNT
	.align		4
.L_28:
        /*00a8*/ 	.byte	0x04, 0x2f
        /*00aa*/ 	.short	(.L_30 - .L_29)
	.align		4
.L_29:
        /*00ac*/ 	.word	index@(_Z11scalar_prodPKdS0_Pdi)
        /*00b0*/ 	.word	0x0000000e


	//----- nvinfo : EIATTR_FRAME_SIZE
	.align		4
.L_30:
        /*00b4*/ 	.byte	0x04, 0x11
        /*00b6*/ 	.short	(.L_32 - .L_31)
	.align		4
.L_31:
        /*00b8*/ 	.word	index@(_Z11scalar_prodPKdS0_Pdi)
        /*00bc*/ 	.word	0x00000000


	//----- nvinfo : EIATTR_REGCOUNT
	.align		4
.L_32:
        /*00c0*/ 	.byte	0x04, 0x2f
        /*00c2*/ 	.short	(.L_34 - .L_33)
	.align		4
.L_33:
        /*00c4*/ 	.word	index@(_Z11scalar_prodPKddPdi)
        /*00c8*/ 	.word	0x0000000c


	//----- nvinfo : EIATTR_FRAME_SIZE
	.align		4
.L_34:
        /*00cc*/ 	.byte	0x04, 0x11
        /*00ce*/ 	.short	(.L_36 - .L_35)
	.align		4
.L_35:
        /*00d0*/ 	.word	index@(_Z11scalar_prodPKddPdi)
        /*00d4*/ 	.word	0x00000000


	//----- nvinfo : EIATTR_REGCOUNT
	.align		4
.L_36:
        /*00d8*/ 	.byte	0x04, 0x2f
        /*00da*/ 	.short	(.L_38 - .L_37)
	.align		4
.L_37:
        /*00dc*/ 	.word	index@(_Z10scalar_divPKdS0_Pdi)
        /*00e0*/ 	.word	0x00000019


	//----- nvinfo : EIATTR_FRAME_SIZE
	.align		4
.L_38:
        /*00e4*/ 	.byte	0x04, 0x11
        /*00e6*/ 	.short	(.L_40 - .L_39)
	.align		4
.L_39:
        /*00e8*/ 	.word	index@($__internal_6_$__cuda_sm20_div_rn_f64_full)
        /*00ec*/ 	.word	0x00000000


	//----- nvinfo : EIATTR_FRAME_SIZE
	.align		4
.L_40:
        /*00f0*/ 	.byte	0x04, 0x11
        /*00f2*/ 	.short	(.L_42 - .L_41)
	.align		4
.L_41:
        /*00f4*/ 	.word	index@(_Z10scalar_divPKdS0_Pdi)
        /*00f8*/ 	.word	0x00000000


	//----- nvinfo : EIATTR_REGCOUNT
	.align		4
.L_42:
        /*00fc*/ 	.byte	0x04, 0x2f
        /*00fe*/ 	.short	(.L_44 - .L_43)
	.align		4
.L_43:
        /*0100*/ 	.word	index@(_Z10scalar_divPKddPdi)
        /*0104*/ 	.word	0x0000001a


	//----- nvinfo : EIATTR_FRAME_SIZE
	.align		4
.L_44:
        /*0108*/ 	.byte	0x04, 0x11
        /*010a*/ 	.short	(.L_46 - .L_45)
	.align		4
.L_45:
        /*010c*/ 	.word	index@($__internal_5_$__cuda_sm20_div_rn_f64_full)
        /*0110*/ 	.word	0x00000000


	//----- nvinfo : EIATTR_FRAME_SIZE
	.align		4
.L_46:
        /*0114*/ 	.byte	0x04, 0x11
        /*0116*/ 	.short	(.L_48 - .L_47)
	.align		4
.L_47:
        /*0118*/ 	.word	index@(_Z10scalar_divPKddPdi)
        /*011c*/ 	.word	0x00000000


	//----- nvinfo : EIATTR_REGCOUNT
	.align		4
.L_48:
        /*0120*/ 	.byte	0x04, 0x2f
        /*0122*/ 	.short	(.L_50 - .L_49)
	.align		4
.L_49:
        /*0124*/ 	.word	index@(_Z6matmulPKdS0_Pdiii)
        /*0128*/ 	.word	0x00000020


	//----- nvinfo : EIATTR_FRAME_SIZE
	.align		4
.L_50:
        /*012c*/ 	.byte	0x04, 0x11
        /*012e*/ 	.short	(.L_52 - .L_51)
	.align		4
.L_51:
        /*0130*/ 	.word	index@(_Z6matmulPKdS0_Pdiii)
        /*0134*/ 	.word	0x00000000


	//----- nvinfo : EIATTR_REGCOUNT
	.align		4
.L_52:
        /*0138*/ 	.byte	0x04, 0x2f
        /*013a*/ 	.short	(.L_54 - .L_53)
	.align		4
.L_53:
        /*013c*/ 	.word	index@(_Z4fillPddi)
        /*0140*/ 	.word	0x0000000a


	//----- nvinfo : EIATTR_FRAME_SIZE
	.align		4
.L_54:
        /*0144*/ 	.byte	0x04, 0x11
        /*0146*/ 	.short	(.L_56 - .L_55)
	.align		4
.L_55:
        /*0148*/ 	.word	index@(_Z4fillPddi)
        /*014c*/ 	.word	0x00000000


	//----- nvinfo : EIATTR_REGCOUNT
	.align		4
.L_56:
        /*0150*/ 	.byte	0x04, 0x2f
        /*0152*/ 	.short	(.L_58 - .L_57)
	.align		4
.L_57:
        /*0154*/ 	.word	index@(_Z23device_transform_kernelPddd)
        /*0158*/ 	.word	0x0000000c


	//----- nvinfo : EIATTR_FRAME_SIZE
	.align		4
.L_58:
        /*015c*/ 	.byte	0x04, 0x11
        /*015e*/ 	.short	(.L_60 - .L_59)
	.align		4
.L_59:
        /*0160*/ 	.word	index@(_Z23device_transform_kernelPddd)
        /*0164*/ 	.word	0x00000000


	//----- nvinfo : EIATTR_REGCOUNT
	.align		4
.L_60:
        /*0168*/ 	.byte	0x04, 0x2f
        /*016a*/ 	.short	(.L_62 - .L_61)
	.align		4
.L_61:
        /*016c*/ 	.word	index@(_Z23camera_transform_kernelPdPKdS1_S1_S1_S1_S1_)
        /*0170*/ 	.word	0x0000001a


	//----- nvinfo : EIATTR_FRAME_SIZE
	.align		4
.L_62:
        /*0174*/ 	.byte	0x04, 0x11
        /*0176*/ 	.short	(.L_64 - .L_63)
	.align		4
.L_63:
        /*0178*/ 	.word	index@(_Z23camera_transform_kernelPdPKdS1_S1_S1_S1_S1_)
        /*017c*/ 	.word	0x00000000


	//----- nvinfo : EIATTR_REGCOUNT
	.align		4
.L_64:
        /*0180*/ 	.byte	0x04, 0x2f
        /*0182*/ 	.short	(.L_66 - .L_65)
	.align		4
.L_65:
        /*0184*/ 	.word	index@(_Z21view_transform_kernelPdddd)
        /*0188*/ 	.word	0x0000001a


	//----- nvinfo : EIATTR_FRAME_SIZE
	.align		4
.L_66:
        /*018c*/ 	.byte	0x04, 0x11
        /*018e*/ 	.short	(.L_68 - .L_67)
	.align		4
.L_67:
        /*0190*/ 	.word	index@($_Z21view_transform_kernelPdddd$__internal_trig_reduction_slowpathd)
        /*0194*/ 	.word	0x00000028


	//----- nvinfo : EIATTR_FRAME_SIZE
	.align		4
.L_68:
        /*0198*/ 	.byte	0x04, 0x11
        /*019a*/ 	.short	(.L_70 - .L_69)
	.align		4
.L_69:
        /*019c*/ 	.word	index@($__internal_4_$__cuda_sm20_div_rn_f64_full)
        /*01a0*/ 	.word	0x00000028


	//----- nvinfo : EIATTR_FRAME_SIZE
	.align		4
.L_70:
        /*01a4*/ 	.byte	0x04, 0x11
        /*01a6*/ 	.short	(.L_72 - .L_71)
	.align		4
.L_71:
        /*01a8*/ 	.word	index@($__internal_3_$__cuda_sm20_dblrcp_rn_slowpath_v3)
        /*01ac*/ 	.word	0x00000028


	//----- nvinfo : EIATTR_FRAME_SIZE
	.align		4
.L_72:
        /*01b0*/ 	.byte	0x04, 0x11
        /*01b2*/ 	.short	(.L_74 - .L_73)
	.align		4
.L_73:
        /*01b4*/ 	.word	index@(_Z21view_transform_kernelPdddd)
        /*01b8*/ 	.word	0x00000028


	//----- nvinfo : EIATTR_REGCOUNT
	.align		4
.L_74:
        /*01bc*/ 	.byte	0x04, 0x2f
        /*01be*/ 	.short	(.L_76 - .L_75)
	.align		4
.L_75:
        /*01c0*/ 	.word	index@(_Z12phong_shaderPKdS0_S0_S0_Pdidddd)
        /*01c4*/ 	.word	0x00000026


	//----- nvinfo : EIATTR_FRAME_SIZE
	.align		4
.L_76:
        /*01c8*/ 	.byte	0x04, 0x11
        /*01ca*/ 	.short	(.L_78 - .L_77)
	.align		4
.L_77:
        /*01cc*/ 	.word	index@($_Z12phong_shaderPKdS0_S0_S0_Pdidddd$__internal_accurate_pow)
        /*01d0*/ 	.word	0x00000000


	//----- nvinfo : EIATTR_FRAME_SIZE
	.align		4
.L_78:
        /*01d4*/ 	.byte	0x04, 0x11
        /*01d6*/ 	.short	(.L_80 - .L_79)
	.align		4
.L_79:
        /*01d8*/ 	.word	index@($__internal_2_$__cuda_sm20_dsqrt_rn_f64_mediumpath_v1)
        /*01dc*/ 	.word	0x00000000


	//----- nvinfo : EIATTR_FRAME_SIZE
	.align		4
.L_80:
        /*01e0*/ 	.byte	0x04, 0x11
        /*01e2*/ 	.short	(.L_82 - .L_81)
	.align		4
.L_81:
        /*01e4*/ 	.word	index@($__internal_1_$__cuda_sm20_div_rn_f64_full)
        /*01e8*/ 	.word	0x00000000


	//----- nvinfo : EIATTR_FRAME_SIZE
	.align		4
.L_82:
        /*01ec*/ 	.byte	0x04, 0x11
        /*01ee*/ 	.short	(.L_84 - .L_83)
	.align		4
.L_83:
        /*01f0*/ 	.word	index@(_Z12phong_shaderPKdS0_S0_S0_Pdidddd)
        /*01f4*/ 	.word	0x00000000


	//----- nvinfo : EIATTR_REGCOUNT
	.align		4
.L_84:
        /*01f8*/ 	.byte	0x04, 0x2f
        /*01fa*/ 	.short	(.L_86 - .L_85)
	.align		4
.L_85:
        /*01fc*/ 	.word	index@(_Z13mvp_transformPKdS0_Pdi)
        /*0200*/ 	.word	0x00000020


	//----- nvinfo : EIATTR_FRAME_SIZE
	.align		4
.L_86:
        /*0204*/ 	.byte	0x04, 0x11
        /*0206*/ 	.short	(.L_88 - .L_87)
	.align		4
.L_87:
        /*0208*/ 	.word	index@($__internal_0_$__cuda_sm20_div_rn_f64_full)
        /*020c*/ 	.word	0x00000000


	//----- nvinfo : EIATTR_FRAME_SIZE
	.align		4
.L_88:
        /*0210*/ 	.byte	0x04, 0x11
        /*0212*/ 	.short	(.L_90 - .L_89)
	.align		4
.L_89:
        /*0214*/ 	.word	index@(_Z13mvp_transformPKdS0_Pdi)
        /*0218*/ 	.word	0x00000000


	//----- nvinfo : EIATTR_MIN_STACK_SIZE
	.align		4
.L_90:
        /*021c*/ 	.byte	0x04, 0x12
        /*021e*/ 	.short	(.L_92 - .L_91)
	.align		4
.L_91:
        /*0220*/ 	.word	index@(_Z13mvp_transformPKdS0_Pdi)
        /*0224*/ 	.word	0x00000000


	//----- nvinfo : EIATTR_MIN_STACK_SIZE
	.align		4
.L_92:
        /*0228*/ 	.byte	0x04, 0x12
        /*022a*/ 	.short	(.L_94 - .L_93)
	.align		4
.L_93:
        /*022c*/ 	.word	index@(_Z12phong_shaderPKdS0_S0_S0_Pdidddd)
        /*0230*/ 	.word	0x00000000


	//----- nvinfo : EIATTR_MIN_STACK_SIZE
	.align		4
.L_94:
        /*0234*/ 	.byte	0x04, 0x12
        /*0236*/ 	.short	(.L_96 - .L_95)
	.align		4
.L_95:
        /*0238*/ 	.word	index@(_Z21view_transform_kernelPdddd)
        /*023c*/ 	.word	0x00000028


	//----- nvinfo : EIATTR_MIN_STACK_SIZE
	.align		4
.L_96:
        /*0240*/ 	.byte	0x04, 0x12
        /*0242*/ 	.short	(.L_98 - .L_97)
	.align		4
.L_97:
        /*0244*/ 	.word	index@(_Z23camera_transform_kernelPdPKdS1_S1_S1_S1_S1_)
        /*0248*/ 	.word	0x00000000


	//----- nvinfo : EIATTR_MIN_STACK_SIZE
	.align		4
.L_98:
        /*024c*/ 	.byte	0x04, 0x12
        /*024e*/ 	.short	(.L_100 - .L_99)
	.align		4
.L_99:
        /*0250*/ 	.word	index@(_Z23device_transform_kernelPddd)
        /*0254*/ 	.word	0x00000000


	//----- nvinfo : EIATTR_MIN_STACK_SIZE
	.align		4
.L_100:
        /*0258*/ 	.byte	0x04, 0x12
        /*025a*/ 	.short	(.L_102 - .L_101)
	.align		4
.L_101:
        /*025c*/ 	.word	index@(_Z4fillPddi)
        /*0260*/ 	.word	0x00000000


	//----- nvinfo : EIATTR_MIN_STACK_SIZE
	.align		4
.L_102:
        /*0264*/ 	.byte	0x04, 0x12
        /*0266*/ 	.short	(.L_104 - .L_103)
	.align		4
.L_103:
        /*0268*/ 	.word	index@(_Z6matmulPKdS0_Pdiii)
        /*026c*/ 	.word	0x00000000


	//----- nvinfo : EIATTR_MIN_STACK_SIZE
	.align		4
.L_104:
        /*0270*/ 	.byte	0x04, 0x12
        /*0272*/ 	.short	(.L_106 - .L_105)
	.align		4
.L_105:
        /*0274*/ 	.word	index@(_Z10scalar_divPKddPdi)
        /*0278*/ 	.word	0x00000000


	//----- nvinfo : EIATTR_MIN_STACK_SIZE
	.align		4
.L_106:
        /*027c*/ 	.byte	0x04, 0x12
        /*027e*/ 	.short	(.L_108 - .L_107)
	.align		4
.L_107:
        /*0280*/ 	.word	index@(_Z10scalar_divPKdS0_Pdi)
        /*0284*/ 	.word	0x00000000


	//----- nvinfo : EIATTR_MIN_STACK_SIZE
	.align		4
.L_108:
        /*0288*/ 	.byte	0x04, 0x12
        /*028a*/ 	.short	(.L_110 - .L_109)
	.align		4
.L_109:
        /*028c*/ 	.word	index@(_Z11scalar_prodPKddPdi)
        /*0290*/ 	.word	0x00000000


	//----- nvinfo : EIATTR_MIN_STACK_SIZE
	.align		4
.L_110:
        /*0294*/ 	.byte	0x04, 0x12
        /*0296*/ 	.short	(.L_112 - .L_111)
	.align		4
.L_111:
        /*0298*/ 	.word	index@(_Z11scalar_prodPKdS0_Pdi)
        /*029c*/ 	.word	0x00000000


	//----- nvinfo : EIATTR_MIN_STACK_SIZE
	.align		4
.L_112:
        /*02a0*/ 	.byte	0x04, 0x12
        /*02a2*/ 	.short	(.L_114 - .L_113)
	.align		4
.L_113:
        /*02a4*/ 	.word	index@(_Z15elementwise_addPKdS0_Pdi)
        /*02a8*/ 	.word	0x00000000


	//----- nvinfo : EIATTR_MIN_STACK_SIZE
	.align		4
.L_114:
        /*02ac*/ 	.byte	0x04, 0x12
        /*02ae*/ 	.short	(.L_116 - .L_115)
	.align		4
.L_115:
        /*02b0*/ 	.word	index@(_Z20elementwise_subtractPKdS0_Pdi)
        /*02b4*/ 	.word	0x00000000


	//----- nvinfo : EIATTR_MIN_STACK_SIZE
	.align		4
.L_116:
        /*02b8*/ 	.byte	0x04, 0x12
        /*02ba*/ 	.short	(.L_118 - .L_117)
	.align		4
.L_117:
        /*02bc*/ 	.word	index@(_Z16elementwise_prodPKdS0_Pdi)
        /*02c0*/ 	.word	0x00000000


	//----- nvinfo : EIATTR_MIN_STACK_SIZE
	.align		4
.L_118:
        /*02c4*/ 	.byte	0x04, 0x12
        /*02c6*/ 	.short	(.L_120 - .L_119)
	.align		4
.L_119:
        /*02c8*/ 	.word	index@(_Z7l2_normPKdPdi)
        /*02cc*/ 	.word	0x00000000


	//----- nvinfo : EIATTR_MIN_STACK_SIZE
	.align		4
.L_120:
        /*02d0*/ 	.byte	0x04, 0x12
        /*02d2*/ 	.short	(.L_122 - .L_121)
	.align		4
.L_121:
        /*02d4*/ 	.word	index@(_Z3sumPKdPdi)
        /*02d8*/ 	.word	0x00000000


	//----- nvinfo : EIATTR_MIN_STACK_SIZE
	.align		4
.L_122:
        /*02dc*/ 	.byte	0x04, 0x12
        /*02de*/ 	.short	(.L_124 - .L_123)
	.align		4
.L_123:
        /*02e0*/ 	.word	index@(_Z6cross3PKdS0_Pd)
        /*02e4*/ 	.word	0x00000000
.L_124:


//--------------------- .nv.compat                --------------------------
	.section	.nv.compat,"",@"SHT_CUDA_COMPAT_INFO"
	.align	4
        /*0000*/ 	.byte	0x02, 0x09, 0x00, 0x00, 0x02, 0x02, 0x01, 0x00, 0x02, 0x05, 0x05, 0x00, 0x03, 0x07, 0x01, 0x01
        /*0010*/ 	.byte	0x02, 0x03, 0x00, 0x00, 0x02, 0x06, 0x01, 0x00, 0x04, 0x0b, 0x08, 0x00, 0x01, 0x00, 0x00, 0x00
        /*0020*/ 	.byte	0x00, 0x00, 0x00, 0x00


//--------------------- .nv.info._Z13mvp_transformPKdS0_Pdi --------------------------
	.section	.nv.info._Z13mvp_transformPKdS0_Pdi,"",@"SHT_CUDA_INFO"
	.sectionflags	@""
	.align	4


	//----- nvinfo : EIATTR_CUDA_API_VERSION
	.align		4
        /*0000*/ 	.byte	0x04, 0x37
        /*0002*/ 	.short	(.L_126 - .L_125)
.L_125:
        /*0004*/ 	.word	0x00000082


	//----- nvinfo : EIATTR_KPARAM_INFO
	.align		4
.L_126:
        /*0008*/ 	.byte	0x04, 0x17
        /*000a*/ 	.short	(.L_128 - .L_127)
.L_127:
        /*000c*/ 	.word	0x00000000
        /*0010*/ 	.short	0x0003
        /*0012*/ 	.short	0x0018
        /*0014*/ 	.byte	0x00, 0xf0, 0x11, 0x00


	//----- nvinfo : EIATTR_KPARAM_INFO
	.align		4
.L_128:
        /*0018*/ 	.byte	0x04, 0x17
        /*001a*/ 	.short	(.L_130 - .L_129)
.L_129:
        /*001c*/ 	.word	0x00000000
        /*0020*/ 	.short	0x0002
        /*0022*/ 	.short	0x0010
        /*0024*/ 	.byte	0x00, 0xf5, 0x21, 0x00


	//----- nvinfo : EIATTR_KPARAM_INFO
	.align		4
.L_130:
        /*0028*/ 	.byte	0x04, 0x17
        /*002a*/ 	.short	(.L_132 - .L_131)
.L_131:
        /*002c*/ 	.word	0x00000000
        /*0030*/ 	.short	0x0001
        /*0032*/ 	.short	0x0008
        /*0034*/ 	.byte	0x00, 0xf5, 0x21, 0x00


	//----- nvinfo : EIATTR_KPARAM_INFO
	.align		4
.L_132:
        /*0038*/ 	.byte	0x04, 0x17
        /*003a*/ 	.short	(.L_134 - .L_133)
.L_133:
        /*003c*/ 	.word	0x00000000
        /*0040*/ 	.short	0x0000
        /*0042*/ 	.short	0x0000
        /*0044*/ 	.byte	0x00, 0xf5, 0x21, 0x00


	//----- nvinfo : EIATTR_SPARSE_MMA_MASK
	.align		4
.L_134:
        /*0048*/ 	.byte	0x03, 0x50
        /*004a*/ 	.short	0x0000


	//----- nvinfo : EIATTR_MAXREG_COUNT
	.align		4
        /*004c*/ 	.byte	0x03, 0x1b
        /*004e*/ 	.short	0x00ff


	//----- nvinfo : EIATTR_MERCURY_ISA_VERSION
	.align		4
        /*0050*/ 	.byte	0x03, 0x5f
        /*0052*/ 	.short	0x0101


	//----- nvinfo : EIATTR_VRC_CTA_INIT_COUNT
	.align		4
        /*0054*/ 	.byte	0x02, 0x4a
	.zero		1
	.zero		1


	//----- nvinfo : EIATTR_EXIT_INSTR_OFFSETS
	.align		4
        /*0058*/ 	.byte	0x04, 0x1c
        /*005a*/ 	.short	(.L_136 - .L_135)


	//   ....[0]....
.L_135:
        /*005c*/ 	.word	0x00000090


	//   ....[1]....
        /*0060*/ 	.word	0x000003e0


	//----- nvinfo : EIATTR_CRS_STACK_SIZE
	.align		4
.L_136:
        /*0064*/ 	.byte	0x04, 0x1e
        /*0066*/ 	.short	(.L_138 - .L_137)
.L_137:
        /*0068*/ 	.word	0x00000000


	//----- nvinfo : EIATTR_CBANK_PARAM_SIZE
	.align		4
.L_138:
        /*006c*/ 	.byte	0x03, 0x19
        /*006e*/ 	.short	0x001c


	//----- nvinfo : EIATTR_PARAM_CBANK
	.align		4
        /*0070*/ 	.byte	0x04, 0x0a
        /*0072*/ 	.short	(.L_140 - .L_139)
	.align		4
.L_139:
        /*0074*/ 	.word	index@(.nv.constant0._Z13mvp_transformPKdS0_Pdi)
        /*0078*/ 	.short	0x0380
        /*007a*/ 	.short	0x001c


	//----- nvinfo : EIATTR_SW_WAR
	.align		4
.L_140:
        /*007c*/ 	.byte	0x04, 0x36
        /*007e*/ 	.short	(.L_142 - .L_141)
.L_141:
        /*0080*/ 	.word	0x00000008
.L_142:


//--------------------- .nv.info._Z12phong_shaderPKdS0_S0_S0_Pdidddd --------------------------
	.section	.nv.info._Z12phong_shaderPKdS0_S0_S0_Pdidddd,"",@"SHT_CUDA_INFO"
	.sectionflags	@""
	.align	4


	//----- nvinfo : EIATTR_CUDA_API_VERSION
	.align		4
        /*0000*/ 	.byte	0x04, 0x37
        /*0002*/ 	.short	(.L_144 - .L_143)
.L_143:
        /*0004*/ 	.word	0x00000082


	//----- nvinfo : EIATTR_KPARAM_INFO
	.align		4
.L_144:
        /*0008*/ 	.byte	0x04, 0x17
        /*000a*/ 	.short	(.L_146 - .L_145)
.L_145:
        /*000c*/ 	.word	0x00000000
        /*0010*/ 	.short	0x0009
        /*0012*/ 	.short	0x0048
        /*0014*/ 	.byte	0x00, 0xf0, 0x21, 0x00


	//----- nvinfo : EIATTR_KPARAM_INFO
	.align		4
.L_146:
        /*0018*/ 	.byte	0x04, 0x17
        /*001a*/ 	.short	(.L_148 - .L_147)
.L_147:
        /*001c*/ 	.word	0x00000000
        /*0020*/ 	.short	0x0008
        /*0022*/ 	.short	0x0040
        /*0024*/ 	.byte	0x00, 0xf0, 0x21, 0x00


	//----- nvinfo : EIATTR_KPARAM_INFO
	.align		4
.L_148:
        /*0028*/ 	.byte	0x04, 0x17
        /*002a*/ 	.short	(.L_150 - .L_149)
.L_149:
        /*002c*/ 	.word	0x00000000
        /*0030*/ 	.short	0x0007
        /*0032*/ 	.short	0x0038
        /*0034*/ 	.byte	0x00, 0xf0, 0x21, 0x00


	//----- nvinfo : EIATTR_KPARAM_INFO
	.align		4
.L_150:
        /*0038*/ 	.byte	0x04, 0x17
        /*003a*/ 	.short	(.L_152 - .L_151)
.L_151:
        /*003c*/ 	.word	0x00000000
        /*0040*/ 	.short	0x0006
        /*0042*/ 	.short	0x0030
        /*0044*/ 	.byte	0x00, 0xf0, 0x21, 0x00


	//----- nvinfo : EIATTR_KPARAM_INFO
	.align		4
.L_152:
        /*0048*/ 	.byte	0x04, 0x17
        /*004a*/ 	.short	(.L_154 - .L_153)
.L_153:
        /*004c*/ 	.word	0x00000000
        /*0050*/ 	.short	0x0005
        /*0052*/ 	.short	0x0028
        /*0054*/ 	.byte	0x00, 0xf0, 0x11, 0x00


	//----- nvinfo : EIATTR_KPARAM_INFO
	.align		4
.L_154:
        /*0058*/ 	.byte	0x04, 0x17
        /*005a*/ 	.short	(.L_156 - .L_155)
.L_155:
        /*005c*/ 	.word	0x00000000
        /*0060*/ 	.short	0x0004
        /*0062*/ 	.short	0x0020
        /*0064*/ 	.byte	0x00, 0xf5, 0x21, 0x00


	//----- nvinfo : EIATTR_KPARAM_INFO
	.align		4
.L_156:
        /*0068*/ 	.byte	0x04, 0x17
        /*006a*/ 	.short	(.L_158 - .L_157)
.L_157:
        /*006c*/ 	.word	0x00000000
        /*0070*/ 	.short	0x0003
        /*0072*/ 	.short	0x0018
        /*0074*/ 	.byte	0x00, 0xf5, 0x21, 0x00


	//----- nvinfo : EIATTR_KPARAM_INFO
	.align		4
.L_158:
        /*0078*/ 	.byte	0x04, 0x17
        /*007a*/ 	.short	(.L_160 - .L_159)
.L_159:
        /*007c*/ 	.word	0x00000000
        /*0080*/ 	.short	0x0002
        /*0082*/ 	.short	0x0010
        /*0084*/ 	.byte	0x00, 0xf5, 0x21, 0x00


	//----- nvinfo : EIATTR_KPARAM_INFO
	.align		4
.L_160:
        /*0088*/ 	.byte	0x04, 0x17
        /*008a*/ 	.short	(.L_162 - .L_161)
.L_161:
        /*008c*/ 	.word	0x00000000
        /*0090*/ 	.short	0x0001
        /*0092*/ 	.short	0x0008
        /*0094*/ 	.byte	0x00, 0xf5, 0x21, 0x00


	//----- nvinfo : EIATTR_KPARAM_INFO
	.align		4
.L_162:
        /*0098*/ 	.byte	0x04, 0x17
        /*009a*/ 	.short	(.L_164 - .L_163)
.L_163:
        /*009c*/ 	.word	0x00000000
        /*00a0*/ 	.short	0x0000
        /*00a2*/ 	.short	0x0000
        /*00a4*/ 	.byte	0x00, 0xf5, 0x21, 0x00


	//----- nvinfo : EIATTR_SPARSE_MMA_MASK
	.align		4
.L_164:
        /*00a8*/ 	.byte	0x03, 0x50
        /*00aa*/ 	.short	0x0000


	//----- nvinfo : EIATTR_MAXREG_COUNT
	.align		4
        /*00ac*/ 	.byte	0x03, 0x1b
        /*00ae*/ 	.short	0x00ff


	//----- nvinfo : EIATTR_EXTERNS
	.align		4
        /*00b0*/ 	.byte	0x04, 0x0f
        /*00b2*/ 	.short	(.L_166 - .L_165)


	//   ....[0]....
	.align		4
.L_165:
        /*00b4*/ 	.word	index@(malloc)


	//   ....[1]....
	.align		4
        /*00b8*/ 	.word	index@(free)


	//----- nvinfo : EIATTR_MERCURY_ISA_VERSION
	.align		4
.L_166:
        /*00bc*/ 	.byte	0x03, 0x5f
        /*00be*/ 	.short	0x0101


	//----- nvinfo : EIATTR_VRC_CTA_INIT_COUNT
	.align		4
        /*00c0*/ 	.byte	0x02, 0x4a
	.zero		1
	.zero		1


	//----- nvinfo : EIATTR_SYSCALL_OFFSETS
	.align		4
        /*00c4*/ 	.byte	0x04, 0x46
        /*00c6*/ 	.short	(.L_168 - .L_167)


	//   ....[0]....
.L_167:
        /*00c8*/ 	.word	0x000001b0


	//   ....[1]....
        /*00cc*/ 	.word	0x00000e60


	//   ....[2]....
        /*00d0*/ 	.word	0x00000f70


	//   ....[3]....
        /*00d4*/ 	.word	0x00001190


	//   ....[4]....
        /*00d8*/ 	.word	0x000011e0


	//   ....[5]....
        /*00dc*/ 	.word	0x00001230


	//----- nvinfo : EIATTR_EXIT_INSTR_OFFSETS
	.align		4
.L_168:
        /*00e0*/ 	.byte	0x04, 0x1c
        /*00e2*/ 	.short	(.L_170 - .L_169)


	//   ....[0]....
.L_169:
        /*00e4*/ 	.word	0x00000070


	//   ....[1]....
        /*00e8*/ 	.word	0x00001810


	//----- nvinfo : EIATTR_CRS_STACK_SIZE
	.align		4
.L_170:
        /*00ec*/ 	.byte	0x04, 0x1e
        /*00ee*/ 	.short	(.L_172 - .L_171)
.L_171:
        /*00f0*/ 	.word	0x00000000


	//----- nvinfo : EIATTR_CBANK_PARAM_SIZE
	.align		4
.L_172:
        /*00f4*/ 	.byte	0x03, 0x19
        /*00f6*/ 	.short	0x0050


	//----- nvinfo : EIATTR_PARAM_CBANK
	.align		4
        /*00f8*/ 	.byte	0x04, 0x0a
        /*00fa*/ 	.short	(.L_174 - .L_173)
	.align		4
.L_173:
        /*00fc*/ 	.word	index@(.nv.constant0._Z12phong_shaderPKdS0_S0_S0_Pdidddd)
        /*0100*/ 	.short	0x0380
        /*0102*/ 	.short	0x0050


	//----- nvinfo : EIATTR_SW_WAR
	.align		4
.L_174:
        /*0104*/ 	.byte	0x04, 0x36
        /*0106*/ 	.short	(.L_176 - .L_175)
.L_175:
        /*0108*/ 	.word	0x00000008
.L_176:


//--------------------- .nv.info._Z21view_transform_kernelPdddd --------------------------
	.section	.nv.info._Z21view_transform_kernelPdddd,"",@"SHT_CUDA_INFO"
	.sectionflags	@""
	.align	4


	//----- nvinfo : EIATTR_CUDA_API_VERSION
	.align		4
        /*0000*/ 	.byte	0x04, 0x37
        /*0002*/ 	.short	(.L_178 - .L_177)
.L_177:
        /*0004*/ 	.word	0x00000082


	//----- nvinfo : EIATTR_KPARAM_INFO
	.align		4
.L_178:
        /*0008*/ 	.byte	0x04, 0x17
        /*000a*/ 	.short	(.L_180 - .L_179)
.L_179:
        /*000c*/ 	.word	0x00000000
        /*0010*/ 	.short	0x0003
        /*0012*/ 	.short	0x0018
        /*0014*/ 	.byte	0x00, 0xf0, 0x21, 0x00


	//----- nvinfo : EIATTR_KPARAM_INFO
	.align		4
.L_180:
        /*0018*/ 	.byte	0x04, 0x17
        /*001a*/ 	.short	(.L_182 - .L_181)
.L_181:
        /*001c*/ 	.word	0x00000000
        /*0020*/ 	.short	0x0002
        /*0022*/ 	.short	0x0010
        /*0024*/ 	.byte	0x00, 0xf0, 0x21, 0x00


	//----- nvinfo : EIATTR_KPARAM_INFO
	.align		4
.L_182:
        /*0028*/ 	.byte	0x04, 0x17
        /*002a*/ 	.short	(.L_184 - .L_183)
.L_183:
        /*002c*/ 	.word	0x00000000
        /*0030*/ 	.short	0x0001
        /*0032*/ 	.short	0x0008
        /*0034*/ 	.byte	0x00, 0xf0, 0x21, 0x00


	//----- nvinfo : EIATTR_KPARAM_INFO
	.align		4
.L_184:
        /*0038*/ 	.byte	0x04, 0x17
        /*003a*/ 	.short	(.L_186 - .L_185)
.L_185:
        /*003c*/ 	.word	0x00000000
        /*0040*/ 	.short	0x0000
        /*0042*/ 	.short	0x0000
        /*0044*/ 	.byte	0x00, 0xf5, 0x21, 0x00


	//----- nvinfo : EIATTR_SPARSE_MMA_MASK
	.align		4
.L_186:
        /*0048*/ 	.byte	0x03, 0x50
        /*004a*/ 	.short	0x0000


	//----- nvinfo : EIATTR_MAXREG_COUNT
	.align		4
        /*004c*/ 	.byte	0x03, 0x1b
        /*004e*/ 	.short	0x00ff


	//----- nvinfo : EIATTR_MERCURY_ISA_VERSION
	.align		4
        /*0050*/ 	.byte	0x03, 0x5f
        /*0052*/ 	.short	0x0101


	//----- nvinfo : EIATTR_VRC_CTA_INIT_COUNT
	.align		4
        /*0054*/ 	.byte	0x02, 0x4a
	.zero		1
	.zero		1


	//----- nvinfo : EIATTR_EXIT_INSTR_OFFSETS
	.align		4
        /*0058*/ 	.byte	0x04, 0x1c
        /*005a*/ 	.short	(.L_188 - .L_187)


	//   ....[0]....
.L_187:
        /*005c*/ 	.word	0x00000080


	//   ....[1]....
        /*0060*/ 	.word	0x00000a70


	//----- nvinfo : EIATTR_CRS_STACK_SIZE
	.align		4
.L_188:
        /*0064*/ 	.byte	0x04, 0x1e
        /*0066*/ 	.short	(.L_190 - .L_189)
.L_189:
        /*0068*/ 	.word	0x00000000


	//----- nvinfo : EIATTR_CBANK_PARAM_SIZE
	.align		4
.L_190:
        /*006c*/ 	.byte	0x03, 0x19
        /*006e*/ 	.short	0x0020


	//----- nvinfo : EIATTR_PARAM_CBANK
	.align		4
        /*0070*/ 	.byte	0x04, 0x0a
        /*0072*/ 	.short	(.L_192 - .L_191)
	.align		4
.L_191:
        /*0074*/ 	.word	index@(.nv.constant0._Z21view_transform_kernelPdddd)
        /*0078*/ 	.short	0x0380
        /*007a*/ 	.short	0x0020


	//----- nvinfo : EIATTR_SW_WAR
	.align		4
.L_192:
        /*007c*/ 	.byte	0x04, 0x36
        /*007e*/ 	.short	(.L_194 - .L_193)
.L_193:
        /*0080*/ 	.word	0x00000008
.L_194:


//--------------------- .nv.info._Z23camera_transform_kernelPdPKdS1_S1_S1_S1_S1_ --------------------------
	.section	.nv.info._Z23camera_transform_kernelPdPKdS1_S1_S1_S1_S1_,"",@"SHT_CUDA_INFO"
	.sectionflags	@""
	.align	4


	//----- nvinfo : EIATTR_CUDA_API_VERSION
	.align		4
        /*0000*/ 	.byte	0x04, 0x37
        /*0002*/ 	.short	(.L_196 - .L_195)
.L_195:
        /*0004*/ 	.word	0x00000082


	//----- nvinfo : EIATTR_KPARAM_INFO
	.align		4
.L_196:
        /*0008*/ 	.byte	0x04, 0x17
        /*000a*/ 	.short	(.L_198 - .L_197)
.L_197:
        /*000c*/ 	.word	0x00000000
        /*0010*/ 	.short	0x0006
        /*0012*/ 	.short	0x0030
        /*0014*/ 	.byte	0x00, 0xf5, 0x21, 0x00


	//----- nvinfo : EIATTR_KPARAM_INFO
	.align		4
.L_198:
        /*0018*/ 	.byte	0x04, 0x17
        /*001a*/ 	.short	(.L_200 - .L_199)
.L_199:
        /*001c*/ 	.word	0x00000000
        /*0020*/ 	.short	0x0005
        /*0022*/ 	.short	0x0028
        /*0024*/ 	.byte	0x00, 0xf5, 0x21, 0x00


	//----- nvinfo : EIATTR_KPARAM_INFO
	.align		4
.L_200:
        /*0028*/ 	.byte	0x04, 0x17
        /*002a*/ 	.short	(.L_202 - .L_201)
.L_201:
        /*002c*/ 	.word	0x00000000
        /*0030*/ 	.short	0x0004
        /*0032*/ 	.short	0x0020
        /*0034*/ 	.byte	0x00, 0xf5, 0x21, 0x00


	//----- nvinfo : EIATTR_KPARAM_INFO
	.align		4
.L_202:
        /*0038*/ 	.byte	0x04, 0x17
        /*003a*/ 	.short	(.L_204 - .L_203)
.L_203:
        /*003c*/ 	.word	0x00000000
        /*0040*/ 	.short	0x0003
        /*0042*/ 	.short	0x0018
        /*0044*/ 	.byte	0x00, 0xf5, 0x21, 0x00


	//----- nvinfo : EIATTR_KPARAM_INFO
	.align		4
.L_204:
        /*0048*/ 	.byte	0x04, 0x17
        /*004a*/ 	.short	(.L_206 - .L_205)
.L_205:
        /*004c*/ 	.word	0x00000000
        /*0050*/ 	.short	0x0002
        /*0052*/ 	.short	0x0010
        /*0054*/ 	.byte	0x00, 0xf5, 0x21, 0x00


	//----- nvinfo : EIATTR_KPARAM_INFO
	.align		4
.L_206:
        /*0058*/ 	.byte	0x04, 0x17
        /*005a*/ 	.short	(.L_208 - .L_207)
.L_207:
        /*005c*/ 	.word	0x00000000
        /*0060*/ 	.short	0x0001
        /*0062*/ 	.short	0x0008
        /*0064*/ 	.byte	0x00, 0xf5, 0x21, 0x00


	//----- nvinfo : EIATTR_KPARAM_INFO
	.align		4
.L_208:
        /*0068*/ 	.byte	0x04, 0x17
        /*006a*/ 	.short	(.L_210 - .L_209)
.L_209:
        /*006c*/ 	.word	0x00000000
        /*0070*/ 	.short	0x0000
        /*0072*/ 	.short	0x0000
        /*0074*/ 	.byte	0x00, 0xf5, 0x21, 0x00


	//----- nvinfo : EIATTR_SPARSE_MMA_MASK
	.align		4
.L_210:
        /*0078*/ 	.byte	0x03, 0x50
        /*007a*/ 	.short	0x0000


	//----- nvinfo : EIATTR_MAXREG_COUNT
	.align		4
        /*007c*/ 	.byte	0x03, 0x1b
        /*007e*/ 	.short	0x00ff


	//----- nvinfo : EIATTR_MERCURY_ISA_VERSION
	.align		4
        /*0080*/ 	.byte	0x03, 0x5f
        /*0082*/ 	.short	0x0101


	//----- nvinfo : EIATTR_VRC_CTA_INIT_COUNT
	.align		4
        /*0084*/ 	.byte	0x02, 0x4a
	.zero		1
	.zero		1


	//----- nvinfo : EIATTR_EXIT_INSTR_OFFSETS
	.align		4
        /*0088*/ 	.byte	0x04, 0x1c
        /*008a*/ 	.short	(.L_212 - .L_211)


	//   ....[0]....
.L_211:
        /*008c*/ 	.word	0x00000070


	//   ....[1]....
        /*0090*/ 	.word	0x000002b0


	//----- nvinfo : EIATTR_CBANK_PARAM_SIZE
	.align		4
.L_212:
        /*0094*/ 	.byte	0x03, 0x19
        /*0096*/ 	.short	0x0038


	//----- nvinfo : EIATTR_PARAM_CBANK
	.align		4
        /*0098*/ 	.byte	0x04, 0x0a
        /*009a*/ 	.short	(.L_214 - .L_213)
	.align		4
.L_213:
        /*009c*/ 	.word	index@(.nv.constant0._Z23camera_transform_kernelPdPKdS1_S1_S1_S1_S1_)
        /*00a0*/ 	.short	0x0380
        /*00a2*/ 	.short	0x0038


	//----- nvinfo : EIATTR_SW_WAR
	.align		4
.L_214:
        /*00a4*/ 	.byte	0x04, 0x36
        /*00a6*/ 	.short	(.L_216 - .L_215)
.L_215:
        /*00a8*/ 	.word	0x00000008
.L_216:


//--------------------- .nv.info._Z23device_transform_kernelPddd --------------------------
	.section	.nv.info._Z23device_transform_kernelPddd,"",@"SHT_CUDA_INFO"
	.sectionflags	@""
	.align	4


	//----- nvinfo : EIATTR_CUDA_API_VERSION
	.align		4
        /*0000*/ 	.byte	0x04, 0x37
        /*0002*/ 	.short	(.L_218 - .L_217)
.L_217:
        /*0004*/ 	.word	0x00000082


	//----- nvinfo : EIATTR_KPARAM_INFO
	.align		4
.L_218:
        /*0008*/ 	.byte	0x04, 0x17
        /*000a*/ 	.short	(.L_220 - .L_219)
.L_219:
        /*000c*/ 	.word	0x00000000
        /*0010*/ 	.short	0x0002
        /*0012*/ 	.short	0x0010
        /*0014*/ 	.byte	0x00, 0xf0, 0x21, 0x00


	//----- nvinfo : EIATTR_KPARAM_INFO
	.align		4
.L_220:
        /*0018*/ 	.byte	0x04, 0x17
        /*001a*/ 	.short	(.L_222 - .L_221)
.L_221:
        /*001c*/ 	.word	0x00000000
        /*0020*/ 	.short	0x0001
        /*0022*/ 	.short	0x0008
        /*0024*/ 	.byte	0x00, 0xf0, 0x21, 0x00


	//----- nvinfo : EIATTR_KPARAM_INFO
	.align		4
.L_222:
        /*0028*/ 	.byte	0x04, 0x17
        /*002a*/ 	.short	(.L_224 - .L_223)
.L_223:
        /*002c*/ 	.word	0x00000000
        /*0030*/ 	.short	0x0000
        /*0032*/ 	.short	0x0000
        /*0034*/ 	.byte	0x00, 0xf5, 0x21, 0x00


	//----- nvinfo : EIATTR_SPARSE_MMA_MASK
	.align		4
.L_224:
        /*0038*/ 	.byte	0x03, 0x50
        /*003a*/ 	.short	0x0000


	//----- nvinfo : EIATTR_MAXREG_COUNT
	.align		4
        /*003c*/ 	.byte	0x03, 0x1b
        /*003e*/ 	.short	0x00ff


	//----- nvinfo : EIATTR_MERCURY_ISA_VERSION
	.align		4
        /*0040*/ 	.byte	0x03, 0x5f
        /*0042*/ 	.short	0x0101


	//----- nvinfo : EIATTR_VRC_CTA_INIT_COUNT
	.align		4
        /*0044*/ 	.byte	0x02, 0x4a
	.zero		1
	.zero		1


	//----- nvinfo : EIATTR_EXIT_INSTR_OFFSETS
	.align		4
        /*0048*/ 	.byte	0x04, 0x1c
        /*004a*/ 	.short	(.L_226 - .L_225)


	//   ....[0]....
.L_225:
        /*004c*/ 	.word	0x00000070


	//   ....[1]....
        /*0050*/ 	.word	0x00000160


	//----- nvinfo : EIATTR_CBANK_PARAM_SIZE
	.align		4
.L_226:
        /*0054*/ 	.byte	0x03, 0x19
        /*0056*/ 	.short	0x0018


	//----- nvinfo : EIATTR_PARAM_CBANK
	.align		4
        /*0058*/ 	.byte	0x04, 0x0a
        /*005a*/ 	.short	(.L_228 - .L_227)
	.align		4
.L_227:
        /*005c*/ 	.word	index@(.nv.constant0._Z23device_transform_kernelPddd)
        /*0060*/ 	.short	0x0380
        /*0062*/ 	.short	0x0018


	//----- nvinfo : EIATTR_SW_WAR
	.align		4
.L_228:
        /*0064*/ 	.byte	0x04, 0x36
        /*0066*/ 	.short	(.L_230 - .L_229)
.L_229:
        /*0068*/ 	.word	0x00000008
.L_230:


//--------------------- .nv.info._Z4fillPddi      --------------------------
	.section	.nv.info._Z4fillPddi,"",@"SHT_CUDA_INFO"
	.sectionflags	@""
	.align	4


	//----- nvinfo : EIATTR_CUDA_API_VERSION
	.align		4
        /*0000*/ 	.byte	0x04, 0x37
        /*0002*/ 	.short	(.L_232 - .L_231)
.L_231:
        /*0004*/ 	.word	0x00000082


	//----- nvinfo : EIATTR_KPARAM_INFO
	.align		4
.L_232:
        /*0008*/ 	.byte	0x04, 0x17
        /*000a*/ 	.short	(.L_234 - .L_233)
.L_233:
        /*000c*/ 	.word	0x00000000
        /*0010*/ 	.short	0x0002
        /*0012*/ 	.short	0x0010
        /*0014*/ 	.byte	0x00, 0xf0, 0x11, 0x00


	//----- nvinfo : EIATTR_KPARAM_INFO
	.align		4
.L_234:
        /*0018*/ 	.byte	0x04, 0x17
        /*001a*/ 	.short	(.L_236 - .L_235)
.L_235:
        /*001c*/ 	.word	0x00000000
        /*0020*/ 	.short	0x0001
        /*0022*/ 	.short	0x0008
        /*0024*/ 	.byte	0x00, 0xf0, 0x21, 0x00


	//----- nvinfo : EIATTR_KPARAM_INFO
	.align		4
.L_236:
        /*0028*/ 	.byte	0x04, 0x17
        /*002a*/ 	.short	(.L_238 - .L_237)
.L_237:
        /*002c*/ 	.word	0x00000000
        /*0030*/ 	.short	0x0000
        /*0032*/ 	.short	0x0000
        /*0034*/ 	.byte	0x00, 0xf5, 0x21, 0x00


	//----- nvinfo : EIATTR_SPARSE_MMA_MASK
	.align		4
.L_238:
        /*0038*/ 	.byte	0x03, 0x50
        /*003a*/ 	.short	0x0000


	//----- nvinfo : EIATTR_MAXREG_COUNT
	.align		4
        /*003c*/ 	.byte	0x03, 0x1b
        /*003e*/ 	.short	0x00ff


	//----- nvinfo : EIATTR_MERCURY_ISA_VERSION
	.align		4
        /*0040*/ 	.byte	0x03, 0x5f
        /*0042*/ 	.short	0x0101


	//----- nvinfo : EIATTR_VRC_CTA_INIT_COUNT
	.align		4
        /*0044*/ 	.byte	0x02, 0x4a
	.zero		1
	.zero		1


	//----- nvinfo : EIATTR_EXIT_INSTR_OFFSETS
	.align		4
        /*0048*/ 	.byte	0x04, 0x1c
        /*004a*/ 	.short	(.L_240 - .L_239)


	//   ....[0]....
.L_239:
        /*004c*/ 	.word	0x00000070


	//   ....[1]....
        /*0050*/ 	.word	0x000000d0


	//----- nvinfo : EIATTR_CBANK_PARAM_SIZE
	.align		4
.L_240:
        /*0054*/ 	.byte	0x03, 0x19
        /*0056*/ 	.short	0x0014


	//----- nvinfo : EIATTR_PARAM_CBANK
	.align		4
        /*0058*/ 	.byte	0x04, 0x0a
        /*005a*/ 	.short	(.L_242 - .L_241)
	.align		4
.L_241:
        /*005c*/ 	.word	index@(.nv.constant0._Z4fillPddi)
        /*0060*/ 	.short	0x0380
        /*0062*/ 	.short	0x0014


	//----- nvinfo : EIATTR_SW_WAR
	.align		4
.L_242:
        /*0064*/ 	.byte	0x04, 0x36
        /*0066*/ 	.short	(.L_244 - .L_243)
.L_243:
        /*0068*/ 	.word	0x00000008
.L_244:


//--------------------- .nv.info._Z6matmulPKdS0_Pdiii --------------------------
	.section	.nv.info._Z6matmulPKdS0_Pdiii,"",@"SHT_CUDA_INFO"
	.sectionflags	@""
	.align	4


	//----- nvinfo : EIATTR_CUDA_API_VERSION
	.align		4
        /*0000*/ 	.byte	0x04, 0x37
        /*0002*/ 	.short	(.L_246 - .L_245)
.L_245:
        /*0004*/ 	.word	0x00000082


	//----- nvinfo : EIATTR_KPARAM_INFO
	.align		4
.L_246:
        /*0008*/ 	.byte	0x04, 0x17
        /*000a*/ 	.short	(.L_248 - .L_247)
.L_247:
        /*000c*/ 	.word	0x00000000
        /*0010*/ 	.short	0x0005
        /*0012*/ 	.short	0x0020
        /*0014*/ 	.byte	0x00, 0xf0, 0x11, 0x00


	//----- nvinfo : EIATTR_KPARAM_INFO
	.align		4
.L_248:
        /*0018*/ 	.byte	0x04, 0x17
        /*001a*/ 	.short	(.L_250 - .L_249)
.L_249:
        /*001c*/ 	.word	0x00000000
        /*0020*/ 	.short	0x0004
        /*0022*/ 	.short	0x001c
        /*0024*/ 	.byte	0x00, 0xf0, 0x11, 0x00


	//----- nvinfo : EIATTR_KPARAM_INFO
	.align		4
.L_250:
        /*0028*/ 	.byte	0x04, 0x17
        /*002a*/ 	.short	(.L_252 - .L_251)
.L_251:
        /*002c*/ 	.word	0x00000000
        /*0030*/ 	.short	0x0003
        /*0032*/ 	.short	0x0018
        /*0034*/ 	.byte	0x00, 0xf0, 0x11, 0x00


	//----- nvinfo : EIATTR_KPARAM_INFO
	.align		4
.L_252:
        /*0038*/ 	.byte	0x04, 0x17
        /*003a*/ 	.short	(.L_254 - .L_253)
.L_253:
        /*003c*/ 	.word	0x00000000
        /*0040*/ 	.short	0x0002
        /*0042*/ 	.short	0x0010
        /*0044*/ 	.byte	0x00, 0xf5, 0x21, 0x00


	//----- nvinfo : EIATTR_KPARAM_INFO
	.align		4
.L_254:
        /*0048*/ 	.byte	0x04, 0x17
        /*004a*/ 	.short	(.L_256 - .L_255)
.L_255:
        /*004c*/ 	.word	0x00000000
        /*0050*/ 	.short	0x0001
        /*0052*/ 	.short	0x0008
        /*0054*/ 	.byte	0x00, 0xf5, 0x21, 0x00


	//----- nvinfo : EIATTR_KPARAM_INFO
	.align		4
.L_256:
        /*0058*/ 	.byte	0x04, 0x17
        /*005a*/ 	.short	(.L_258 - .L_257)
.L_257:
        /*005c*/ 	.word	0x00000000
        /*0060*/ 	.short	0x0000
        /*0062*/ 	.short	0x0000
        /*0064*/ 	.byte	0x00, 0xf5, 0x21, 0x00


	//----- nvinfo : EIATTR_SPARSE_MMA_MASK
	.align		4
.L_258:
        /*0068*/ 	.byte	0x03, 0x50
        /*006a*/ 	.short	0x0000


	//----- nvinfo : EIATTR_MAXREG_COUNT
	.align		4
        /*006c*/ 	.byte	0x03, 0x1b
        /*006e*/ 	.short	0x00ff


	//----- nvinfo : EIATTR_MERCURY_ISA_VERSION
	.align		4
        /*0070*/ 	.byte	0x03, 0x5f
        /*0072*/ 	.short	0x0101


	//----- nvinfo : EIATTR_VRC_CTA_INIT_COUNT
	.align		4
        /*0074*/ 	.byte	0x02, 0x4a
	.zero		1
	.zero		1


	//----- nvinfo : EIATTR_EXIT_INSTR_OFFSETS
	.align		4
        /*0078*/ 	.byte	0x04, 0x1c
        /*007a*/ 	.short	(.L_260 - .L_259)


	//   ....[0]....
.L_259:
        /*007c*/ 	.word	0x00000080


	//   ....[1]....
        /*0080*/ 	.word	0x000001e0


	//   ....[2]....
        /*0084*/ 	.word	0x000006f0


	//   ....[3]....
        /*0088*/ 	.word	0x000008e0


	//   ....[4]....
        /*008c*/ 	.word	0x00000a30


	//   ....[5]....
        /*0090*/ 	.word	0x00000ae0


	//----- nvinfo : EIATTR_CBANK_PARAM_SIZE
	.align		4
.L_260:
        /*0094*/ 	.byte	0x03, 0x19
        /*0096*/ 	.short	0x0024


	//----- nvinfo : EIATTR_PARAM_CBANK
	.align		4
        /*0098*/ 	.byte	0x04, 0x0a
        /*009a*/ 	.short	(.L_262 - .L_261)
	.align		4
.L_261:
        /*009c*/ 	.word	index@(.nv.constant0._Z6matmulPKdS0_Pdiii)
        /*00a0*/ 	.short	0x0380
        /*00a2*/ 	.short	0x0024


	//----- nvinfo : EIATTR_SW_WAR
	.align		4
.L_262:
        /*00a4*/ 	.byte	0x04, 0x36
        /*00a6*/ 	.short	(.L_264 - .L_263)
.L_263:
        /*00a8*/ 	.word	0x00000008
.L_264:


//--------------------- .nv.info._Z10scalar_divPKddPdi --------------------------
	.section	.nv.info._Z10scalar_divPKddPdi,"",@"SHT_CUDA_INFO"
	.sectionflags	@""
	.align	4


	//----- nvinfo : EIATTR_CUDA_API_VERSION
	.align		4
        /*0000*/ 	.byte	0x04, 0x37
        /*0002*/ 	.short	(.L_266 - .L_265)
.L_265:
        /*0004*/ 	.word	0x00000082


	//----- nvinfo : EIATTR_KPARAM_INFO
	.align		4
.L_266:
        /*0008*/ 	.byte	0x04, 0x17
        /*000a*/ 	.short	(.L_268 - .L_267)
.L_267:
        /*000c*/ 	.word	0x00000000
        /*0010*/ 	.short	0x0003
        /*0012*/ 	.short	0x0018
        /*0014*/ 	.byte	0x00, 0xf0, 0x11, 0x00


	//----- nvinfo : EIATTR_KPARAM_INFO
	.align		4
.L_268:
        /*0018*/ 	.byte	0x04, 0x17
        /*001a*/ 	.short	(.L_270 - .L_269)
.L_269:
        /*001c*/ 	.word	0x00000000
        /*0020*/ 	.short	0x0002
        /*0022*/ 	.short	0x0010
        /*0024*/ 	.byte	0x00, 0xf5, 0x21, 0x00


	//----- nvinfo : EIATTR_KPARAM_INFO
	.align		4
.L_270:
        /*0028*/ 	.byte	0x04, 0x17
        /*002a*/ 	.short	(.L_272 - .L_271)
.L_271:
        /*002c*/ 	.word	0x00000000
        /*0030*/ 	.short	0x0001
        /*0032*/ 	.short	0x0008
        /*0034*/ 	.byte	0x00, 0xf0, 0x21, 0x00


	//----- nvinfo : EIATTR_KPARAM_INFO
	.align		4
.L_272:
        /*0038*/ 	.byte	0x04, 0x17
        /*003a*/ 	.short	(.L_274 - .L_273)
.L_273:
        /*003c*/ 	.word	0x00000000
        /*0040*/ 	.short	0x0000
        /*0042*/ 	.short	0x0000
        /*0044*/ 	.byte	0x00, 0xf5, 0x21, 0x00


	//----- nvinfo : EIATTR_SPARSE_MMA_MASK
	.align		4
.L_274:
        /*0048*/ 	.byte	0x03, 0x50
        /*004a*/ 	.short	0x0000


	//----- nvinfo : EIATTR_MAXREG_COUNT
	.align		4
        /*004c*/ 	.byte	0x03, 0x1b
        /*004e*/ 	.short	0x00ff


	//----- nvinfo : EIATTR_MERCURY_ISA_VERSION
	.align		4
        /*0050*/ 	.byte	0x03, 0x5f
        /*0052*/ 	.short	0x0101


	//----- nvinfo : EIATTR_VRC_CTA_INIT_COUNT
	.align		4
        /*0054*/ 	.byte	0x02, 0x4a
	.zero		1
	.zero		1


	//----- nvinfo : EIATTR_EXIT_INSTR_OFFSETS
	.align		4
        /*0058*/ 	.byte	0x04, 0x1c
        /*005a*/ 	.short	(.L_276 - .L_275)


	//   ....[0]....
.L_275:
        /*005c*/ 	.word	0x00000090


	//   ....[1]....
        /*0060*/ 	.word	0x00000240


	//----- nvinfo : EIATTR_CRS_STACK_SIZE
	.align		4
.L_276:
        /*0064*/ 	.byte	0x04, 0x1e
        /*0066*/ 	.short	(.L_278 - .L_277)
.L_277:
        /*0068*/ 	.word	0x00000000


	//----- nvinfo : EIATTR_CBANK_PARAM_SIZE
	.align		4
.L_278:
        /*006c*/ 	.byte	0x03, 0x19
        /*006e*/ 	.short	0x001c


	//----- nvinfo : EIATTR_PARAM_CBANK
	.align		4
        /*0070*/ 	.byte	0x04, 0x0a
        /*0072*/ 	.short	(.L_280 - .L_279)
	.align		4
.L_279:
        /*0074*/ 	.word	index@(.nv.constant0._Z10scalar_divPKddPdi)
        /*0078*/ 	.short	0x0380
        /*007a*/ 	.short	0x001c


	//----- nvinfo : EIATTR_SW_WAR
	.align		4
.L_280:
        /*007c*/ 	.byte	0x04, 0x36
        /*007e*/ 	.short	(.L_282 - .L_281)
.L_281:
        /*0080*/ 	.word	0x00000008
.L_282:


//--------------------- .nv.info._Z10scalar_divPKdS0_Pdi --------------------------
	.section	.nv.info._Z10scalar_divPKdS0_Pdi,"",@"SHT_CUDA_INFO"
	.sectionflags	@""
	.align	4


	//----- nvinfo : EIATTR_CUDA_API_VERSION
	.align		4
        /*0000*/ 	.byte	0x04, 0x37
        /*0002*/ 	.short	(.L_284 - .L_283)
.L_283:
        /*0004*/ 	.word	0x00000082


	//----- nvinfo : EIATTR_KPARAM_INFO
	.align		4
.L_284:
        /*0008*/ 	.byte	0x04, 0x17
        /*000a*/ 	.short	(.L_286 - .L_285)
.L_285:
        /*000c*/ 	.word	0x00000000
        /*0010*/ 	.short	0x0003
        /*0012*/ 	.short	0x0018
        /*0014*/ 	.byte	0x00, 0xf0, 0x11, 0x00


	//----- nvinfo : EIATTR_KPARAM_INFO
	.align		4
.L_286:
        /*0018*/ 	.byte	0x04, 0x17
        /*001a*/ 	.short	(.L_288 - .L_287)
.L_287:
        /*001c*/ 	.word	0x00000000
        /*0020*/ 	.short	0x0002
        /*0022*/ 	.short	0x0010
        /*0024*/ 	.byte	0x00, 0xf5, 0x21, 0x00


	//----- nvinfo : EIATTR_KPARAM_INFO
	.align		4
.L_288:
        /*0028*/ 	.byte	0x04, 0x17
        /*002a*/ 	.short	(.L_290 - .L_289)
.L_289:
        /*002c*/ 	.word	0x00000000
        /*0030*/ 	.short	0x0001
        /*0032*/ 	.short	0x0008
        /*0034*/ 	.byte	0x00, 0xf5, 0x21, 0x00


	//----- nvinfo : EIATTR_KPARAM_INFO
	.align		4
.L_290:
        /*0038*/ 	.byte	0x04, 0x17
        /*003a*/ 	.short	(.L_292 - .L_291)
.L_291:
        /*003c*/ 	.word	0x00000000
        /*0040*/ 	.short	0x0000
        /*0042*/ 	.short	0x0000
        /*0044*/ 	.byte	0x00, 0xf5, 0x21, 0x00


	//----- nvinfo : EIATTR_SPARSE_MMA_MASK
	.align		4
.L_292:
        /*0048*/ 	.byte	0x03, 0x50
        /*004a*/ 	.short	0x0000


	//----- nvinfo : EIATTR_MAXREG_COUNT
	.align		4
        /*004c*/ 	.byte	0x03, 0x1b
        /*004e*/ 	.short	0x00ff


	//----- nvinfo : EIATTR_MERCURY_ISA_VERSION
	.align		4
        /*0050*/ 	.byte	0x03, 0x5f
        /*0052*/ 	.short	0x0101


	//----- nvinfo : EIATTR_VRC_CTA_INIT_COUNT
	.align		4
        /*0054*/ 	.byte	0x02, 0x4a
	.zero		1
	.zero		1


	//----- nvinfo : EIATTR_EXIT_INSTR_OFFSETS
	.align		4
        /*0058*/ 	.byte	0x04, 0x1c
        /*005a*/ 	.short	(.L_294 - .L_293)


	//   ....[0]....
.L_293:
        /*005c*/ 	.word	0x000000a0


	//   ....[1]....
        /*0060*/ 	.word	0x00000260


	//----- nvinfo : EIATTR_CRS_STACK_SIZE
	.align		4
.L_294:
        /*0064*/ 	.byte	0x04, 0x1e
        /*0066*/ 	.short	(.L_296 - .L_295)
.L_295:
        /*0068*/ 	.word	0x00000000


	//----- nvinfo : EIATTR_CBANK_PARAM_SIZE
	.align		4
.L_296:
        /*006c*/ 	.byte	0x03, 0x19
        /*006e*/ 	.short	0x001c


	//----- nvinfo : EIATTR_PARAM_CBANK
	.align		4
        /*0070*/ 	.byte	0x04, 0x0a
        /*0072*/ 	.short	(.L_298 - .L_297)
	.align		4
.L_297:
        /*0074*/ 	.word	index@(.nv.constant0._Z10scalar_divPKdS0_Pdi)
        /*0078*/ 	.short	0x0380
        /*007a*/ 	.short	0x001c


	//----- nvinfo : EIATTR_SW_WAR
	.align		4
.L_298:
        /*007c*/ 	.byte	0x04, 0x36
        /*007e*/ 	.short	(.L_300 - .L_299)
.L_299:
        /*0080*/ 	.word	0x00000008
.L_300:


//--------------------- .nv.info._Z11scalar_prodPKddPdi --------------------------
	.section	.nv.info._Z11scalar_prodPKddPdi,"",@"SHT_CUDA_INFO"
	.sectionflags	@""
	.align	4


	//----- nvinfo : EIATTR_CUDA_API_VERSION
	.align		4
        /*0000*/ 	.byte	0x04, 0x37
        /*0002*/ 	.short	(.L_302 - .L_301)
.L_301:
        /*0004*/ 	.word	0x00000082


	//----- nvinfo : EIATTR_KPARAM_INFO
	.align		4
.L_302:
        /*0008*/ 	.byte	0x04, 0x17
        /*000a*/ 	.short	(.L_304 - .L_303)
.L_303:
        /*000c*/ 	.word	0x00000000
        /*0010*/ 	.short	0x0003
        /*0012*/ 	.short	0x0018
        /*0014*/ 	.byte	0x00, 0xf0, 0x11, 0x00


	//----- nvinfo : EIATTR_KPARAM_INFO
	.align		4
.L_304:
        /*0018*/ 	.byte	0x04, 0x17
        /*001a*/ 	.short	(.L_306 - .L_305)
.L_305:
        /*001c*/ 	.word	0x00000000
        /*0020*/ 	.short	0x0002
        /*0022*/ 	.short	0x0010
        /*0024*/ 	.byte	0x00, 0xf5, 0x21, 0x00


	//----- nvinfo : EIATTR_KPARAM_INFO
	.align		4
.L_306:
        /*0028*/ 	.byte	0x04, 0x17
        /*002a*/ 	.short	(.L_308 - .L_307)
.L_307:
        /*002c*/ 	.word	0x00000000
        /*0030*/ 	.short	0x0001
        /*0032*/ 	.short	0x0008
        /*0034*/ 	.byte	0x00, 0xf0, 0x21, 0x00


	//----- nvinfo : EIATTR_KPARAM_INFO
	.align		4
.L_308:
        /*0038*/ 	.byte	0x04, 0x17
        /*003a*/ 	.short	(.L_310 - .L_309)
.L_309:
        /*003c*/ 	.word	0x00000000
        /*0040*/ 	.short	0x0000
        /*0042*/ 	.short	0x0000
        /*0044*/ 	.byte	0x00, 0xf5, 0x21, 0x00


	//----- nvinfo : EIATTR_SPARSE_MMA_MASK
	.align		4
.L_310:
        /*0048*/ 	.byte	0x03, 0x50
        /*004a*/ 	.short	0x0000


	//----- nvinfo : EIATTR_MAXREG_COUNT
	.align		4
        /*004c*/ 	.byte	0x03, 0x1b
        /*004e*/ 	.short	0x00ff


	//----- nvinfo : EIATTR_MERCURY_ISA_VERSION
	.align		4
        /*0050*/ 	.byte	0x03, 0x5f
        /*0052*/ 	.short	0x0101


	//----- nvinfo : EIATTR_VRC_CTA_INIT_COUNT
	.align		4
        /*0054*/ 	.byte	0x02, 0x4a
	.zero		1
	.zero		1


	//----- nvinfo : EIATTR_EXIT_INSTR_OFFSETS
	.align		4
        /*0058*/ 	.byte	0x04, 0x1c
        /*005a*/ 	.short	(.L_312 - .L_311)


	//   ....[0]....
.L_311:
        /*005c*/ 	.word	0x00000070


	//   ....[1]....
        /*0060*/ 	.word	0x00000110


	//----- nvinfo : EIATTR_CBANK_PARAM_SIZE
	.align		4
.L_312:
        /*0064*/ 	.byte	0x03, 0x19
        /*0066*/ 	.short	0x001c


	//----- nvinfo : EIATTR_PARAM_CBANK
	.align		4
        /*0068*/ 	.byte	0x04, 0x0a
        /*006a*/ 	.short	(.L_314 - .L_313)
	.align		4
.L_313:
        /*006c*/ 	.word	index@(.nv.constant0._Z11scalar_prodPKddPdi)
        /*0070*/ 	.short	0x0380
        /*0072*/ 	.short	0x001c


	//----- nvinfo : EIATTR_SW_WAR
	.align		4
.L_314:
        /*0074*/ 	.byte	0x04, 0x36
        /*0076*/ 	.short	(.L_316 - .L_315)
.L_315:
        /*0078*/ 	.word	0x00000008
.L_316:


//--------------------- .nv.info._Z11scalar_prodPKdS0_Pdi --------------------------
	.section	.nv.info._Z11scalar_prodPKdS0_Pdi,"",@"SHT_CUDA_INFO"
	.sectionflags	@""
	.align	4


	//----- nvinfo : EIATTR_CUDA_API_VERSION
	.align		4
        /*0000*/ 	.byte	0x04, 0x37
        /*0002*/ 	.short	(.L_318 - .L_317)
.L_317:
        /*0004*/ 	.word	0x00000082


	//----- nvinfo : EIATTR_KPARAM_INFO
	.align		4
.L_318:
        /*0008*/ 	.byte	0x04, 0x17
        /*000a*/ 	.short	(.L_320 - .L_319)
.L_319:
        /*000c*/ 	.word	0x00000000
        /*0010*/ 	.short	0x0003
        /*0012*/ 	.short	0x0018
        /*0014*/ 	.byte	0x00, 0xf0, 0x11, 0x00


	//----- nvinfo : EIATTR_KPARAM_INFO
	.align		4
.L_320:
        /*0018*/ 	.byte	0x04, 0x17
        /*001a*/ 	.short	(.L_322 - .L_321)
.L_321:
        /*001c*/ 	.word	0x00000000
        /*0020*/ 	.short	0x0002
        /*0022*/ 	.short	0x0010
        /*0024*/ 	.byte	0x00, 0xf5, 0x21, 0x00


	//----- nvinfo : EIATTR_KPARAM_INFO
	.align		4
.L_322:
        /*0028*/ 	.byte	0x04, 0x17
        /*002a*/ 	.short	(.L_324 - .L_323)
.L_323:
        /*002c*/ 	.word	0x00000000
        /*0030*/ 	.short	0x0001
        /*0032*/ 	.short	0x0008
        /*0034*/ 	.byte	0x00, 0xf5, 0x21, 0x00


	//----- nvinfo : EIATTR_KPARAM_INFO
	.align		4
.L_324:
        /*0038*/ 	.byte	0x04, 0x17
        /*003a*/ 	.short	(.L_326 - .L_325)
.L_325:
        /*003c*/ 	.word	0x00000000
        /*0040*/ 	.short	0x0000
        /*0042*/ 	.short	0x0000
        /*0044*/ 	.byte	0x00, 0xf5, 0x21, 0x00


	//----- nvinfo : EIATTR_SPARSE_MMA_MASK
	.align		4
.L_326:
        /*0048*/ 	.byte	0x03, 0x50
        /*004a*/ 	.short	0x0000


	//----- nvinfo : EIATTR_MAXREG_COUNT
	.align		4
        /*004c*/ 	.byte	0x03, 0x1b
        /*004e*/ 	.short	0x00ff


	//----- nvinfo : EIATTR_MERCURY_ISA_VERSION
	.align		4
        /*0050*/ 	.byte	0x03, 0x5f
        /*0052*/ 	.short	0x0101


	//----- nvinfo : EIATTR_VRC_CTA_INIT_COUNT
	.align		4
        /*0054*/ 	.byte	0x02, 0x4a
	.zero		1
	.zero		1


	//----- nvinfo : EIATTR_EXIT_INSTR_OFFSETS
	.align		4
        /*0058*/ 	.byte	0x04, 0x1c
        /*005a*/ 	.short	(.L_328 - .L_327)


	//   ....[0]....
.L_327:
        /*005c*/ 	.word	0x00000070


	//   ....[1]....
        /*0060*/ 	.word	0x00000120


	//----- nvinfo : EIATTR_CBANK_PARAM_SIZE
	.align		4
.L_328:
        /*0064*/ 	.byte	0x03, 0x19
        /*0066*/ 	.short	0x001c


	//----- nvinfo : EIATTR_PARAM_CBANK
	.align		4
        /*0068*/ 	.byte	0x04, 0x0a
        /*006a*/ 	.short	(.L_330 - .L_329)
	.align		4
.L_329:
        /*006c*/ 	.word	index@(.nv.constant0._Z11scalar_prodPKdS0_Pdi)
        /*0070*/ 	.short	0x0380
        /*0072*/ 	.short	0x001c


	//----- nvinfo : EIATTR_SW_WAR
	.align		4
.L_330:
        /*0074*/ 	.byte	0x04, 0x36
        /*0076*/ 	.short	(.L_332 - .L_331)
.L_331:
        /*0078*/ 	.word	0x00000008
.L_332:


//--------------------- .nv.info._Z15elementwise_addPKdS0_Pdi --------------------------
	.section	.nv.info._Z15elementwise_addPKdS0_Pdi,"",@"SHT_CUDA_INFO"
	.sectionflags	@""
	.align	4


	//----- nvinfo : EIATTR_CUDA_API_VERSION
	.align		4
        /*0000*/ 	.byte	0x04, 0x37
        /*0002*/ 	.short	(.L_334 - .L_333)
.L_333:
        /*0004*/ 	.word	0x00000082


	//----- nvinfo : EIATTR_KPARAM_INFO
	.align		4
.L_334:
        /*0008*/ 	.byte	0x04, 0x17
        /*000a*/ 	.short	(.L_336 - .L_335)
.L_335:
        /*000c*/ 	.word	0x00000000
        /*0010*/ 	.short	0x0003
        /*0012*/ 	.short	0x0018
        /*0014*/ 	.byte	0x00, 0xf0, 0x11, 0x00


	//----- nvinfo : EIATTR_KPARAM_INFO
	.align		4
.L_336:
        /*0018*/ 	.byte	0x04, 0x17
        /*001a*/ 	.short	(.L_338 - .L_337)
.L_337:
        /*001c*/ 	.word	0x00000000
        /*0020*/ 	.short	0x0002
        /*0022*/ 	.short	0x0010
        /*0024*/ 	.byte	0x00, 0xf5, 0x21, 0x00


	//----- nvinfo : EIATTR_KPARAM_INFO
	.align		4
.L_338:
        /*0028*/ 	.byte	0x04, 0x17
        /*002a*/ 	.short	(.L_340 - .L_339)
.L_339:
        /*002c*/ 	.word	0x00000000
        /*0030*/ 	.short	0x0001
        /*0032*/ 	.short	0x0008
        /*0034*/ 	.byte	0x00, 0xf5, 0x21, 0x00


	//----- nvinfo : EIATTR_KPARAM_INFO
	.align		4
.L_340:
        /*0038*/ 	.byte	0x04, 0x17
        /*003a*/ 	.short	(.L_342 - .L_341)
.L_341:
        /*003c*/ 	.word	0x00000000
        /*0040*/ 	.short	0x0000
        /*0042*/ 	.short	0x0000
        /*0044*/ 	.byte	0x00, 0xf5, 0x21, 0x00


	//----- nvinfo : EIATTR_SPARSE_MMA_MASK
	.align		4
.L_342:
        /*0048*/ 	.byte	0x03, 0x50
        /*004a*/ 	.short	0x0000


	//----- nvinfo : EIATTR_MAXREG_COUNT
	.align		4
        /*004c*/ 	.byte	0x03, 0x1b
        /*004e*/ 	.short	0x00ff


	//----- nvinfo : EIATTR_MERCURY_ISA_VERSION
	.align		4
        /*0050*/ 	.byte	0x03, 0x5f
        /*0052*/ 	.short	0x0101


	//----- nvinfo : EIATTR_VRC_CTA_INIT_COUNT
	.align		4
        /*0054*/ 	.byte	0x02, 0x4a
	.zero		1
	.zero		1


	//----- nvinfo : EIATTR_EXIT_INSTR_OFFSETS
	.align		4
        /*0058*/ 	.byte	0x04, 0x1c
        /*005a*/ 	.short	(.L_344 - .L_343)


	//   ....[0]....
.L_343:
        /*005c*/ 	.word	0x00000070


	//   ....[1]....
        /*0060*/ 	.word	0x00000130


	//----- nvinfo : EIATTR_CBANK_PARAM_SIZE
	.align		4
.L_344:
        /*0064*/ 	.byte	0x03, 0x19
        /*0066*/ 	.short	0x001c


	//----- nvinfo : EIATTR_PARAM_CBANK
	.align		4
        /*0068*/ 	.byte	0x04, 0x0a
        /*006a*/ 	.short	(.L_346 - .L_345)
	.align		4
.L_345:
        /*006c*/ 	.word	index@(.nv.constant0._Z15elementwise_addPKdS0_Pdi)
        /*0070*/ 	.short	0x0380
        /*0072*/ 	.short	0x001c


	//----- nvinfo : EIATTR_SW_WAR
	.align		4
.L_346:
        /*0074*/ 	.byte	0x04, 0x36
        /*0076*/ 	.short	(.L_348 - .L_347)
.L_347:
        /*0078*/ 	.word	0x00000008
.L_348:


//--------------------- .nv.info._Z20elementwise_subtractPKdS0_Pdi --------------------------
	.section	.nv.info._Z20elementwise_subtractPKdS0_Pdi,"",@"SHT_CUDA_INFO"
	.sectionflags	@""
	.align	4


	//----- nvinfo : EIATTR_CUDA_API_VERSION
	.align		4
        /*0000*/ 	.byte	0x04, 0x37
        /*0002*/ 	.short	(.L_350 - .L_349)
.L_349:
        /*0004*/ 	.word	0x00000082


	//----- nvinfo : EIATTR_KPARAM_INFO
	.align		4
.L_350:
        /*0008*/ 	.byte	0x04, 0x17
        /*000a*/ 	.short	(.L_352 - .L_351)
.L_351:
        /*000c*/ 	.word	0x00000000
        /*0010*/ 	.short	0x0003
        /*0012*/ 	.short	0x0018
        /*0014*/ 	.byte	0x00, 0xf0, 0x11, 0x00


	//----- nvinfo : EIATTR_KPARAM_INFO
	.align		4
.L_352:
        /*0018*/ 	.byte	0x04, 0x17
        /*001a*/ 	.short	(.L_354 - .L_353)
.L_353:
        /*001c*/ 	.word	0x00000000
        /*0020*/ 	.short	0x0002
        /*0022*/ 	.short	0x0010
        /*0024*/ 	.byte	0x00, 0xf5, 0x21, 0x00


	//----- nvinfo : EIATTR_KPARAM_INFO
	.align		4
.L_354:
        /*0028*/ 	.byte	0x04, 0x17
        /*002a*/ 	.short	(.L_356 - .L_355)
.L_355:
        /*002c*/ 	.word	0x00000000
        /*0030*/ 	.short	0x0001
        /*0032*/ 	.short	0x0008
        /*0034*/ 	.byte	0x00, 0xf5, 0x21, 0x00


	//----- nvinfo : EIATTR_KPARAM_INFO
	.align		4
.L_356:
        /*0038*/ 	.byte	0x04, 0x17
        /*003a*/ 	.short	(.L_358 - .L_357)
.L_357:
        /*003c*/ 	.word	0x00000000
        /*0040*/ 	.short	0x0000
        /*0042*/ 	.short	0x0000
        /*0044*/ 	.byte	0x00, 0xf5, 0x21, 0x00


	//----- nvinfo : EIATTR_SPARSE_MMA_MASK
	.align		4
.L_358:
        /*0048*/ 	.byte	0x03, 0x50
        /*004a*/ 	.short	0x0000


	//----- nvinfo : EIATTR_MAXREG_COUNT
	.align		4
        /*004c*/ 	.byte	0x03, 0x1b
        /*004e*/ 	.short	0x00ff


	//----- nvinfo : EIATTR_MERCURY_ISA_VERSION
	.align		4
        /*0050*/ 	.byte	0x03, 0x5f
        /*0052*/ 	.short	0x0101


	//----- nvinfo : EIATTR_VRC_CTA_INIT_COUNT
	.align		4
        /*0054*/ 	.byte	0x02, 0x4a
	.zero		1
	.zero		1


	//----- nvinfo : EIATTR_EXIT_INSTR_OFFSETS
	.align		4
        /*0058*/ 	.byte	0x04, 0x1c
        /*005a*/ 	.short	(.L_360 - .L_359)


	//   ....[0]....
.L_359:
        /*005c*/ 	.word	0x00000070


	//   ....[1]....
        /*0060*/ 	.word	0x00000130


	//----- nvinfo : EIATTR_CBANK_PARAM_SIZE
	.align		4
.L_360:
        /*0064*/ 	.byte	0x03, 0x19
        /*0066*/ 	.short	0x001c


	//----- nvinfo : EIATTR_PARAM_CBANK
	.align		4
        /*0068*/ 	.byte	0x04, 0x0a
        /*006a*/ 	.short	(.L_362 - .L_361)
	.align		4
.L_361:
        /*006c*/ 	.word	index@(.nv.constant0._Z20elementwise_subtractPKdS0_Pdi)
        /*0070*/ 	.short	0x0380
        /*0072*/ 	.short	0x001c


	//----- nvinfo : EIATTR_SW_WAR
	.align		4
.L_362:
        /*0074*/ 	.byte	0x04, 0x36
        /*0076*/ 	.short	(.L_364 - .L_363)
.L_363:
        /*0078*/ 	.word	0x00000008
.L_364:


//--------------------- .nv.info._Z16elementwise_prodPKdS0_Pdi --------------------------
	.section	.nv.info._Z16elementwise_prodPKdS0_Pdi,"",@"SHT_CUDA_INFO"
	.sectionflags	@""
	.align	4


	//----- nvinfo : EIATTR_CUDA_API_VERSION
	.align		4
        /*0000*/ 	.byte	0x04, 0x37
        /*0002*/ 	.short	(.L_366 - .L_365)
.L_365:
        /*0004*/ 	.word	0x00000082


	//----- nvinfo : EIATTR_KPARAM_INFO
	.align		4
.L_366:
        /*0008*/ 	.byte	0x04, 0x17
        /*000a*/ 	.short	(.L_368 - .L_367)
.L_367:
        /*000c*/ 	.word	0x00000000
        /*0010*/ 	.short	0x0003
        /*0012*/ 	.short	0x0018
        /*0014*/ 	.byte	0x00, 0xf0, 0x11, 0x00


	//----- nvinfo : EIATTR_KPARAM_INFO
	.align		4
.L_368:
        /*0018*/ 	.byte	0x04, 0x17
        /*001a*/ 	.short	(.L_370 - .L_369)
.L_369:
        /*001c*/ 	.word	0x00000000
        /*0020*/ 	.short	0x0002
        /*0022*/ 	.short	0x0010
        /*0024*/ 	.byte	0x00, 0xf5, 0x21, 0x00


	//----- nvinfo : EIATTR_KPARAM_INFO
	.align		4
.L_370:
        /*0028*/ 	.byte	0x04, 0x17
        /*002a*/ 	.short	(.L_372 - .L_371)
.L_371:
        /*002c*/ 	.word	0x00000000
        /*0030*/ 	.short	0x0001
        /*0032*/ 	.short	0x0008
        /*0034*/ 	.byte	0x00, 0xf5, 0x21, 0x00


	//----- nvinfo : EIATTR_KPARAM_INFO
	.align		4
.L_372:
        /*0038*/ 	.byte	0x04, 0x17
        /*003a*/ 	.short	(.L_374 - .L_373)
.L_373:
        /*003c*/ 	.word	0x00000000
        /*0040*/ 	.short	0x0000
        /*0042*/ 	.short	0x0000
        /*0044*/ 	.byte	0x00, 0xf5, 0x21, 0x00


	//----- nvinfo : EIATTR_SPARSE_MMA_MASK
	.align		4
.L_374:
        /*0048*/ 	.byte	0x03, 0x50
        /*004a*/ 	.short	0x0000


	//----- nvinfo : EIATTR_MAXREG_COUNT
	.align		4
        /*004c*/ 	.byte	0x03, 0x1b
        /*004e*/ 	.short	0x00ff


	//----- nvinfo : EIATTR_MERCURY_ISA_VERSION
	.align		4
        /*0050*/ 	.byte	0x03, 0x5f
        /*0052*/ 	.short	0x0101


	//----- nvinfo : EIATTR_VRC_CTA_INIT_COUNT
	.align		4
        /*0054*/ 	.byte	0x02, 0x4a
	.zero		1
	.zero		1


	//----- nvinfo : EIATTR_EXIT_INSTR_OFFSETS
	.align		4
        /*0058*/ 	.byte	0x04, 0x1c
        /*005a*/ 	.short	(.L_376 - .L_375)


	//   ....[0]....
.L_375:
        /*005c*/ 	.word	0x00000070


	//   ....[1]....
        /*0060*/ 	.word	0x00000130


	//----- nvinfo : EIATTR_CBANK_PARAM_SIZE
	.align		4
.L_376:
        /*0064*/ 	.byte	0x03, 0x19
        /*0066*/ 	.short	0x001c


	//----- nvinfo : EIATTR_PARAM_CBANK
	.align		4
        /*0068*/ 	.byte	0x04, 0x0a
        /*006a*/ 	.short	(.L_378 - .L_377)
	.align		4
.L_377:
        /*006c*/ 	.word	index@(.nv.constant0._Z16elementwise_prodPKdS0_Pdi)
        /*0070*/ 	.short	0x0380
        /*0072*/ 	.short	0x001c


	//----- nvinfo : EIATTR_SW_WAR
	.align		4
.L_378:
        /*0074*/ 	.byte	0x04, 0x36
        /*0076*/ 	.short	(.L_380 - .L_379)
.L_379:
        /*0078*/ 	.word	0x00000008
.L_380:


//--------------------- .nv.info._Z7l2_normPKdPdi --------------------------
	.section	.nv.info._Z7l2_normPKdPdi,"",@"SHT_CUDA_INFO"
	.sectionflags	@""
	.align	4


	//----- nvinfo : EIATTR_CUDA_API_VERSION
	.align		4
        /*0000*/ 	.byte	0x04, 0x37
        /*0002*/ 	.short	(.L_382 - .L_381)
.L_381:
        /*0004*/ 	.word	0x00000082


	//----- nvinfo : EIATTR_KPARAM_INFO
	.align		4
.L_382:
        /*0008*/ 	.byte	0x04, 0x17
        /*000a*/ 	.short	(.L_384 - .L_383)
.L_383:
        /*000c*/ 	.word	0x00000000
        /*0010*/ 	.short	0x0002
        /*0012*/ 	.short	0x0010
        /*0014*/ 	.byte	0x00, 0xf0, 0x11, 0x00


	//----- nvinfo : EIATTR_KPARAM_INFO
	.align		4
.L_384:
        /*0018*/ 	.byte	0x04, 0x17
        /*001a*/ 	.short	(.L_386 - .L_385)
.L_385:
        /*001c*/ 	.word	0x00000000
        /*0020*/ 	.short	0x0001
        /*0022*/ 	.short	0x0008
        /*0024*/ 	.byte	0x00, 0xf5, 0x21, 0x00


	//----- nvinfo : EIATTR_KPARAM_INFO
	.align		4
.L_386:
        /*0028*/ 	.byte	0x04, 0x17
        /*002a*/ 	.short	(.L_388 - .L_387)
.L_387:
        /*002c*/ 	.word	0x00000000
        /*0030*/ 	.short	0x0000
        /*0032*/ 	.short	0x0000
        /*0034*/ 	.byte	0x00, 0xf5, 0x21, 0x00


	//----- nvinfo : EIATTR_SPARSE_MMA_MASK
	.align		4
.L_388:
        /*0038*/ 	.byte	0x03, 0x50
        /*003a*/ 	.short	0x0000


	//----- nvinfo : EIATTR_MAXREG_COUNT
	.align		4
        /*003c*/ 	.byte	0x03, 0x1b
        /*003e*/ 	.short	0x00ff


	//----- nvinfo : EIATTR_MERCURY_ISA_VERSION
	.align		4
        /*0040*/ 	.byte	0x03, 0x5f
        /*0042*/ 	.short	0x0101


	//----- nvinfo : EIATTR_VRC_CTA_INIT_COUNT
	.align		4
        /*0044*/ 	.byte	0x02, 0x4a
	.zero		1
	.zero		1


	//----- nvinfo : EIATTR_EXIT_INSTR_OFFSETS
	.align		4
        /*0048*/ 	.byte	0x04, 0x1c
        /*004a*/ 	.short	(.L_390 - .L_389)


	//   ....[0]....
.L_389:
        /*004c*/ 	.word	0x00000070


	//   ....[1]....
        /*0050*/ 	.word	0x00000bd0


	//----- nvinfo : EIATTR_CRS_STACK_SIZE
	.align		4
.L_390:
        /*0054*/ 	.byte	0x04, 0x1e
        /*0056*/ 	.short	(.L_392 - .L_391)
.L_391:
        /*0058*/ 	.word	0x00000000


	//----- nvinfo : EIATTR_CBANK_PARAM_SIZE
	.align		4
.L_392:
        /*005c*/ 	.byte	0x03, 0x19
        /*005e*/ 	.short	0x0014


	//----- nvinfo : EIATTR_PARAM_CBANK
	.align		4
        /*0060*/ 	.byte	0x04, 0x0a
        /*0062*/ 	.short	(.L_394 - .L_393)
	.align		4
.L_393:
        /*0064*/ 	.word	index@(.nv.constant0._Z7l2_normPKdPdi)
        /*0068*/ 	.short	0x0380
        /*006a*/ 	.short	0x0014


	//----- nvinfo : EIATTR_SW_WAR
	.align		4
.L_394:
        /*006c*/ 	.byte	0x04, 0x36
        /*006e*/ 	.short	(.L_396 - .L_395)
.L_395:
        /*0070*/ 	.word	0x00000008
.L_396:


//--------------------- .nv.info._Z3sumPKdPdi     --------------------------
	.section	.nv.info._Z3sumPKdPdi,"",@"SHT_CUDA_INFO"
	.sectionflags	@""
	.align	4


	//----- nvinfo : EIATTR_CUDA_API_VERSION
	.align		4
        /*0000*/ 	.byte	0x04, 0x37
        /*0002*/ 	.short	(.L_398 - .L_397)
.L_397:
        /*0004*/ 	.word	0x00000082


	//----- nvinfo : EIATTR_KPARAM_INFO
	.align		4
.L_398:
        /*0008*/ 	.byte	0x04, 0x17
        /*000a*/ 	.short	(.L_400 - .L_399)
.L_399:
        /*000c*/ 	.word	0x00000000
        /*0010*/ 	.short	0x0002
        /*0012*/ 	.short	0x0010
        /*0014*/ 	.byte	0x00, 0xf0, 0x11, 0x00


	//----- nvinfo : EIATTR_KPARAM_INFO
	.align		4
.L_400:
        /*0018*/ 	.byte	0x04, 0x17
        /*001a*/ 	.short	(.L_402 - .L_401)
.L_401:
        /*001c*/ 	.word	0x00000000
        /*0020*/ 	.short	0x0001
        /*0022*/ 	.short	0x0008
        /*0024*/ 	.byte	0x00, 0xf5, 0x21, 0x00


	//----- nvinfo : EIATTR_KPARAM_INFO
	.align		4
.L_402:
        /*0028*/ 	.byte	0x04, 0x17
        /*002a*/ 	.short	(.L_404 - .L_403)
.L_403:
        /*002c*/ 	.word	0x00000000
        /*0030*/ 	.short	0x0000
        /*0032*/ 	.short	0x0000
        /*0034*/ 	.byte	0x00, 0xf5, 0x21, 0x00


	//----- nvinfo : EIATTR_SPARSE_MMA_MASK
	.align		4
.L_404:
        /*0038*/ 	.byte	0x03, 0x50
        /*003a*/ 	.short	0x0000


	//----- nvinfo : EIATTR_MAXREG_COUNT
	.align		4
        /*003c*/ 	.byte	0x03, 0x1b
        /*003e*/ 	.short	0x00ff


	//----- nvinfo : EIATTR_MERCURY_ISA_VERSION
	.align		4
        /*0040*/ 	.byte	0x03, 0x5f
        /*0042*/ 	.short	0x0101


	//----- nvinfo : EIATTR_VRC_CTA_INIT_COUNT
	.align		4
        /*0044*/ 	.byte	0x02, 0x4a
	.zero		1
	.zero		1


	//----- nvinfo : EIATTR_EXIT_INSTR_OFFSETS
	.align		4
        /*0048*/ 	.byte	0x04, 0x1c
        /*004a*/ 	.short	(.L_406 - .L_405)


	//   ....[0]....
.L_405:
        /*004c*/ 	.word	0x00000090


	//   ....[1]....
        /*0050*/ 	.word	0x00000500


	//   ....[2]....
        /*0054*/ 	.word	0x00000700


	//   ....[3]....
        /*0058*/ 	.word	0x00000840


	//   ....[4]....
        /*005c*/ 	.word	0x00000920


	//----- nvinfo : EIATTR_CBANK_PARAM_SIZE
	.align		4
.L_406:
        /*0060*/ 	.byte	0x03, 0x19
        /*0062*/ 	.short	0x0014


	//----- nvinfo : EIATTR_PARAM_CBANK
	.align		4
        /*0064*/ 	.byte	0x04, 0x0a
        /*0066*/ 	.short	(.L_408 - .L_407)
	.align		4
.L_407:
        /*0068*/ 	.word	index@(.nv.constant0._Z3sumPKdPdi)
        /*006c*/ 	.short	0x0380
        /*006e*/ 	.short	0x0014


	//----- nvinfo : EIATTR_SW_WAR
	.align		4
.L_408:
        /*0070*/ 	.byte	0x04, 0x36
        /*0072*/ 	.short	(.L_410 - .L_409)
.L_409:
        /*0074*/ 	.word	0x00000008
.L_410:


//--------------------- .nv.info._Z6cross3PKdS0_Pd --------------------------
	.section	.nv.info._Z6cross3PKdS0_Pd,"",@"SHT_CUDA_INFO"
	.sectionflags	@""
	.align	4


	//----- nvinfo : EIATTR_CUDA_API_VERSION
	.align		4
        /*0000*/ 	.byte	0x04, 0x37
        /*0002*/ 	.short	(.L_412 - .L_411)
.L_411:
        /*0004*/ 	.word	0x00000082


	//----- nvinfo : EIATTR_KPARAM_INFO
	.align		4
.L_412:
        /*0008*/ 	.byte	0x04, 0x17
        /*000a*/ 	.short	(.L_414 - .L_413)
.L_413:
        /*000c*/ 	.word	0x00000000
        /*0010*/ 	.short	0x0002
        /*0012*/ 	.short	0x0010
        /*0014*/ 	.byte	0x00, 0xf5, 0x21, 0x00


	//----- nvinfo : EIATTR_KPARAM_INFO
	.align		4
.L_414:
        /*0018*/ 	.byte	0x04, 0x17
        /*001a*/ 	.short	(.L_416 - .L_415)
.L_415:
        /*001c*/ 	.word	0x00000000
        /*0020*/ 	.short	0x0001
        /*0022*/ 	.short	0x0008
        /*0024*/ 	.byte	0x00, 0xf5, 0x21, 0x00


	//----- nvinfo : EIATTR_KPARAM_INFO
	.align		4
.L_416:
        /*0028*/ 	.byte	0x04, 0x17
        /*002a*/ 	.short	(.L_418 - .L_417)
.L_417:
        /*002c*/ 	.word	0x00000000
        /*0030*/ 	.short	0x0000
        /*0032*/ 	.short	0x0000
        /*0034*/ 	.byte	0x00, 0xf5, 0x21, 0x00


	//----- nvinfo : EIATTR_SPARSE_MMA_MASK
	.align		4
.L_418:
        /*0038*/ 	.byte	0x03, 0x50
        /*003a*/ 	.short	0x0000


	//----- nvinfo : EIATTR_MAXREG_COUNT
	.align		4
        /*003c*/ 	.byte	0x03, 0x1b
        /*003e*/ 	.short	0x00ff


	//----- nvinfo : EIATTR_MERCURY_ISA_VERSION
	.align		4
        /*0040*/ 	.byte	0x03, 0x5f
        /*0042*/ 	.short	0x0101


	//----- nvinfo : EIATTR_VRC_CTA_INIT_COUNT
	.align		4
        /*0044*/ 	.byte	0x02, 0x4a
	.zero		1
	.zero		1


	//----- nvinfo : EIATTR_EXIT_INSTR_OFFSETS
	.align		4
        /*0048*/ 	.byte	0x04, 0x1c
        /*004a*/ 	.short	(.L_420 - .L_419)


	//   ....[0]....
.L_419:
        /*004c*/ 	.word	0x00000070


	//   ....[1]....
        /*0050*/ 	.word	0x00000210


	//----- nvinfo : EIATTR_CBANK_PARAM_SIZE
	.align		4
.L_420:
        /*0054*/ 	.byte	0x03, 0x19
        /*0056*/ 	.short	0x0018


	//----- nvinfo : EIATTR_PARAM_CBANK
	.align		4
        /*0058*/ 	.byte	0x04, 0x0a
        /*005a*/ 	.short	(.L_422 - .L_421)
	.align		4
.L_421:
        /*005c*/ 	.word	index@(.nv.constant0._Z6cross3PKdS0_Pd)
        /*0060*/ 	.short	0x0380
        /*0062*/ 	.short	0x0018


	//----- nvinfo : EIATTR_SW_WAR
	.align		4
.L_422:
        /*0064*/ 	.byte	0x04, 0x36
        /*0066*/ 	.short	(.L_424 - .L_423)
.L_423:
        /*0068*/ 	.word	0x00000008
.L_424:


//--------------------- .nv.callgraph             --------------------------
	.section	.nv.callgraph,"",@"SHT_CUDA_CALLGRAPH"
	.align	4
	.sectionentsize	8
	.align		4
        /*0000*/ 	.word	0x00000000
	.align		4
        /*0004*/ 	.word	0xffffffff
	.align		4
        /*0008*/ 	.word	index@(_Z12phong_shaderPKdS0_S0_S0_Pdidddd)
	.align		4
        /*000c*/ 	.word	index@(free)
	.align		4
        /*0010*/ 	.word	index@(_Z12phong_shaderPKdS0_S0_S0_Pdidddd)
	.align		4
        /*0014*/ 	.word	index@(malloc)
	.align		4
        /*0018*/ 	.word	0x00000000
	.align		4
        /*001c*/ 	.word	0xfffffffe
	.align		4
        /*0020*/ 	.word	0x00000000
	.align		4
        /*0024*/ 	.word	0xfffffffd
	.align		4
        /*0028*/ 	.word	0x00000000
	.align		4
        /*002c*/ 	.word	0xfffffffc


//--------------------- .nv.constant4             --------------------------
	.section	.nv.constant4,"a",@progbits
	.align	8
	.align		8
.nv.constant4:
        /*0000*/ 	.dword	__cudart_i2opi_d
	.align		8
        /*0008*/ 	.dword	malloc
	.align		8
        /*0010*/ 	.dword	free


//--------------------- .text._Z13mvp_transformPKdS0_Pdi --------------------------
	.section	.text._Z13mvp_transformPKdS0_Pdi,"ax",@progbits
	.align	128
        .global         _Z13mvp_transformPKdS0_Pdi
        .type           _Z13mvp_transformPKdS0_Pdi,@function
        .size           _Z13mvp_transformPKdS0_Pdi,(.L_x_123 - _Z13mvp_transformPKdS0_Pdi)
        .other          _Z13mvp_transformPKdS0_Pdi,@"STO_CUDA_ENTRY STV_DEFAULT"
_Z13mvp_transformPKdS0_Pdi:
.text._Z13mvp_transformPKdS0_Pdi:
[----:B------:R-:W-:Y:S01]  /*0000*/  LDC R1, c[0x0][0x37c] ;  /* 0x0000df00ff017b82 */ /* 0x000fe20000000800 */
[----:B------:R-:W0:Y:S07]  /*0010*/  S2R R3, SR_TID.X ;  /* 0x0000000000037919 */ /* 0x000e2e0000002100 */
[----:B------:R-:W0:Y:S01]  /*0020*/  S2UR UR4, SR_CTAID.X ;  /* 0x00000000000479c3 */ /* 0x000e220000002500 */
[----:B------:R-:W1:Y:S07]  /*0030*/  LDCU UR5, c[0x0][0x398] ;  /* 0x00007300ff0577ac */ /* 0x000e6e0008000800 */
[----:B------:R-:W0:Y:S02]  /*0040*/  LDC R0, c[0x0][0x360] ;  /* 0x0000d800ff007b82 */ /* 0x000e240000000800 */
[----:B0-----:R-:W-:-:S04]  /*0050*/  IMAD R0, R0, UR4, R3 ;  /* 0x0000000400007c24 */ /* 0x001fc8000f8e0203 */
[----:B------:R-:W-:-:S05]  /*0060*/  IMAD.HI R2, R0, 0x55555556, RZ ;  /* 0x5555555600027827 */ /* 0x000fca00078e02ff */
[----:B------:R-:W-:-:S04]  /*0070*/  LEA.HI R2, R2, R2, RZ, 0x1 ;  /* 0x0000000202027211 */ /* 0x000fc800078f08ff */
[----:B-1----:R-:W-:-:S13]  /*0080*/  ISETP.GE.AND P0, PT, R2, UR5, PT ;  /* 0x0000000502007c0c */ /* 0x002fda000bf06270 */
[----:B------:R-:W-:Y:S05]  /*0090*/  @P0 EXIT ;  /* 0x000000000000094d */ /* 0x000fea0003800000 */
[----:B------:R-:W0:Y:S01]  /*00a0*/  LDC.64 R24, c[0x0][0x380] ;  /* 0x0000e000ff187b82 */ /* 0x000e220000000a00 */
[----:B------:R-:W1:Y:S01]  /*00b0*/  LDCU.64 UR4, c[0x0][0x358] ;  /* 0x00006b00ff0477ac */ /* 0x000e620008000a00 */
[----:B------:R-:W-:-:S06]  /*00c0*/  IMAD R23, R2, 0x3, RZ ;  /* 0x0000000302177824 */ /* 0x000fcc00078e02ff */
[----:B------:R-:W2:Y:S08]  /*00d0*/  LDC.64 R28, c[0x0][0x388] ;  /* 0x0000e200ff1c7b82 */ /* 0x000eb00000000a00 */
[----:B------:R-:W3:Y:S01]  /*00e0*/  LDC.64 R20, c[0x0][0x388] ;  /* 0x0000e200ff147b82 */ /* 0x000ee20000000a00 */
[----:B0-----:R-:W-:-:S05]  /*00f0*/  IMAD.WIDE R24, R23, 0x8, R24 ;  /* 0x0000000817187825 */ /* 0x001fca00078e0218 */
[----:B-1----:R-:W4:Y:S04]  /*0100*/  LDG.E.64 R2, desc[UR4][R24.64] ;  /* 0x0000000418027981 */ /* 0x002f28000c1e1b00 */
[----:B--2---:R-:W4:Y:S04]  /*0110*/  LDG.E.64 R12, desc[UR4][R28.64+0x78] ;  /* 0x000078041c0c7981 */ /* 0x004f28000c1e1b00 */
[----:B------:R-:W4:Y:S04]  /*0120*/  LDG.E.64 R18, desc[UR4][R28.64+0x18] ;  /* 0x000018041c127981 */ /* 0x000f28000c1e1b00 */
[----:B------:R-:W2:Y:S04]  /*0130*/  LDG.E.64 R16, desc[UR4][R28.64+0x38] ;  /* 0x000038041c107981 */ /* 0x000ea8000c1e1b00 */
[----:B------:R-:W2:Y:S04]  /*0140*/  LDG.E.64 R6, desc[UR4][R24.64+0x8] ;  /* 0x0000080418067981 */ /* 0x000ea8000c1e1b00 */
[----:B------:R0:W5:Y:S04]  /*0150*/  LDG.E.64 R14, desc[UR4][R28.64+0x58] ;  /* 0x000058041c0e7981 */ /* 0x000168000c1e1b00 */
[----:B------:R-:W5:Y:S01]  /*0160*/  LDG.E.64 R4, desc[UR4][R24.64+0x10] ;  /* 0x0000100418047981 */ /* 0x000f62000c1e1b00 */
[----:B------:R-:W-:-:S04]  /*0170*/  IMAD.IADD R23, R0, 0x1, -R23 ;  /* 0x0000000100177824 */ /* 0x000fc800078e0a17 */
[C---:B------:R-:W-:Y:S02]  /*0180*/  VIADD R11, R23.reuse, 0xc ;  /* 0x0000000c170b7836 */ /* 0x040fe40000000000 */
[----:B---3--:R-:W-:-:S04]  /*0190*/  IMAD.WIDE R8, R23, 0x8, R20 ;  /* 0x0000000817087825 */ /* 0x008fc800078e0214 */
[--C-:B------:R-:W-:Y:S02]  /*01a0*/  IMAD.WIDE.U32 R10, R11, 0x8, R20.reuse ;  /* 0x000000080b0a7825 */ /* 0x100fe400078e0014 */
[----:B------:R-:W3:Y:S02]  /*01b0*/  LDG.E.64 R8, desc[UR4][R8.64] ;  /* 0x0000000408087981 */ /* 0x000ee4000c1e1b00 */
[----:B------:R-:W-:Y:S02]  /*01c0*/  VIADD R27, R23, 0x4 ;  /* 0x00000004171b7836 */ /* 0x000fe40000000000 */
[----:B------:R-:W3:Y:S02]  /*01d0*/  LDG.E.64 R10, desc[UR4][R10.64] ;  /* 0x000000040a0a7981 */ /* 0x000ee4000c1e1b00 */
[----:B------:R-:W-:-:S04]  /*01e0*/  IMAD.WIDE.U32 R26, R27, 0x8, R20 ;  /* 0x000000081b1a7825 */ /* 0x000fc800078e0014 */
[----:B0-----:R-:W-:Y:S02]  /*01f0*/  VIADD R29, R23, 0x8 ;  /* 0x00000008171d7836 */ /* 0x001fe40000000000 */
[----:B------:R-:W3:Y:S02]  /*0200*/  LDG.E.64 R22, desc[UR4][R26.64] ;  /* 0x000000041a167981 */ /* 0x000ee4000c1e1b00 */
[----:B------:R-:W-:-:S06]  /*0210*/  IMAD.WIDE.U32 R20, R29, 0x8, R20 ;  /* 0x000000081d147825 */ /* 0x000fcc00078e0014 */
[----:B------:R-:W3:Y:S01]  /*0220*/  LDG.E.64 R20, desc[UR4][R20.64] ;  /* 0x0000000414147981 */ /* 0x000ee2000c1e1b00 */
[----:B------:R-:W-:Y:S01]  /*0230*/  BSSY.RECONVERGENT B0, `(.L_x_0) ;  /* 0x0000017000007945 */ /* 0x000fe20003800200 */
[----:B----4-:R-:W-:-:S08]  /*0240*/  DFMA R12, R2, R18, R12 ;  /* 0x00000012020c722b */ /* 0x010fd0000000000c */
[----:B--2---:R-:W-:-:S08]  /*0250*/  DFMA R12, R6, R16, R12 ;  /* 0x00000010060c722b */ /* 0x004fd0000000000c */
[----:B-----5:R-:W-:-:S06]  /*0260*/  DFMA R12, R4, R14, R12 ;  /* 0x0000000e040c722b */ /* 0x020fcc000000000c */
[----:B------:R-:W0:Y:S01]  /*0270*/  MUFU.RCP64H R15, R13 ;  /* 0x0000000d000f7308 */ /* 0x000e220000001800 */
[----:B------:R-:W-:-:S06]  /*0280*/  IMAD.MOV.U32 R14, RZ, RZ, 0x1 ;  /* 0x00000001ff0e7424 */ /* 0x000fcc00078e00ff */
[----:B0-----:R-:W-:-:S08]  /*0290*/  DFMA R16, -R12, R14, 1 ;  /* 0x3ff000000c10742b */ /* 0x001fd0000000010e */
[----:B------:R-:W-:Y:S02]  /*02a0*/  DFMA R16, R16, R16, R16 ;  /* 0x000000101010722b */ /* 0x000fe40000000010 */
[----:B---3--:R-:W-:-:S06]  /*02b0*/  DFMA R8, R2, R8, R10 ;  /* 0x000000080208722b */ /* 0x008fcc000000000a */
[----:B------:R-:W-:Y:S02]  /*02c0*/  DFMA R16, R14, R16, R14 ;  /* 0x000000100e10722b */ /* 0x000fe4000000000e */
[----:B------:R-:W-:-:S06]  /*02d0*/  DFMA R8, R6, R22, R8 ;  /* 0x000000160608722b */ /* 0x000fcc0000000008 */
[----:B------:R-:W-:Y:S02]  /*02e0*/  DFMA R2, -R12, R16, 1 ;  /* 0x3ff000000c02742b */ /* 0x000fe40000000110 */
[----:B------:R-:W-:-:S06]  /*02f0*/  DFMA R20, R4, R20, R8 ;  /* 0x000000140414722b */ /* 0x000fcc0000000008 */
[----:B------:R-:W-:-:S08]  /*0300*/  DFMA R2, R16, R2, R16 ;  /* 0x000000021002722b */ /* 0x000fd00000000010 */
[----:B------:R-:W-:-:S08]  /*0310*/  DMUL R4, R20, R2 ;  /* 0x0000000214047228 */ /* 0x000fd00000000000 */
[----:B------:R-:W-:-:S08]  /*0320*/  DFMA R6, -R12, R4, R20 ;  /* 0x000000040c06722b */ /* 0x000fd00000000114 */
[----:B------:R-:W-:Y:S01]  /*0330*/  DFMA R2, R2, R6, R4 ;  /* 0x000000060202722b */ /* 0x000fe20000000004 */
[----:B------:R-:W-:-:S09]  /*0340*/  FSETP.GEU.AND P1, PT, |R21|, 6.5827683646048100446e-37, PT ;  /* 0x036000001500780b */ /* 0x000fd20003f2e200 */
[----:B------:R-:W-:-:S05]  /*0350*/  FFMA R4, RZ, R13, R3 ;  /* 0x0000000dff047223 */ /* 0x000fca0000000003 */
[----:B------:R-:W-:-:S13]  /*0360*/  FSETP.GT.AND P0, PT, |R4|, 1.469367938527859385e-39, PT ;  /* 0x001000000400780b */ /* 0x000fda0003f04200 */
[----:B------:R-:W-:Y:S05]  /*0370*/  @P0 BRA P1, `(.L_x_1) ;  /* 0x0000000000080947 */ /* 0x000fea0000800000 */
[----:B------:R-:W-:-:S07]  /*0380*/  MOV R10, 0x3a0 ;  /* 0x000003a0000a7802 */ /* 0x000fce0000000f00 */
[----:B------:R-:W-:Y:S05]  /*0390*/  CALL.REL.NOINC `($__internal_0_$__cuda_sm20_div_rn_f64_full) ;  /* 0x0000000000147944 */ /* 0x000fea0003c00000 */
.L_x_1:
[----:B------:R-:W-:Y:S05]  /*03a0*/  BSYNC.RECONVERGENT B0 ;  /* 0x0000000000007941 */ /* 0x000fea0003800200 */
.L_x_0:
[----:B------:R-:W0:Y:S02]  /*03b0*/  LDC.64 R4, c[0x0][0x390] ;  /* 0x0000e400ff047b82 */ /* 0x000e240000000a00 */
[----:B0-----:R-:W-:-:S05]  /*03c0*/  IMAD.WIDE R4, R0, 0x8, R4 ;  /* 0x0000000800047825 */ /* 0x001fca00078e0204 */
[----:B------:R-:W-:Y:S01]  /*03d0*/  STG.E.64 desc[UR4][R4.64], R2 ;  /* 0x0000000204007986 */ /* 0x000fe2000c101b04 */
[----:B------:R-:W-:Y:S05]  /*03e0*/  EXIT ;  /* 0x000000000000794d */ /* 0x000fea0003800000 */
        .weak           $__internal_0_$__cuda_sm20_div_rn_f64_full
        .type           $__internal_0_$__cuda_sm20_div_rn_f64_full,@function
        .size           $__internal_0_$__cuda_sm20_div_rn_f64_full,(.L_x_123 - $__internal_0_$__cuda_sm20_div_rn_f64_full)
$__internal_0_$__cuda_sm20_div_rn_f64_full:
[C---:B------:R-:W-:Y:S01]  /*03f0*/  FSETP.GEU.AND P0, PT, |R13|.reuse, 1.469367938527859385e-39, PT ;  /* 0x001000000d00780b */ /* 0x040fe20003f0e200 */
[--C-:B------:R-:W-:Y:S01]  /*0400*/  IMAD.MOV.U32 R4, RZ, RZ, R12.reuse ;  /* 0x000000ffff047224 */ /* 0x100fe200078e000c */
[C---:B------:R-:W-:Y:S01]  /*0410*/  LOP3.LUT R2, R13.reuse, 0x800fffff, RZ, 0xc0, !PT ;  /* 0x800fffff0d027812 */ /* 0x040fe200078ec0ff */
[----:B------:R-:W-:Y:S01]  /*0420*/  IMAD.MOV.U32 R5, RZ, RZ, R13 ;  /* 0x000000ffff057224 */ /* 0x000fe200078e000d */
[----:B------:R-:W-:Y:S01]  /*0430*/  LOP3.LUT R14, R13, 0x7ff00000, RZ, 0xc0, !PT ;  /* 0x7ff000000d0e7812 */ /* 0x000fe200078ec0ff */
[----:B------:R-:W-:Y:S01]  /*0440*/  IMAD.MOV.U32 R7, RZ, RZ, R21 ;  /* 0x000000ffff077224 */ /* 0x000fe200078e0015 */
[----:B------:R-:W-:Y:S01]  /*0450*/  LOP3.LUT R3, R2, 0x3ff00000, RZ, 0xfc, !PT ;  /* 0x3ff0000002037812 */ /* 0x000fe200078efcff */
[----:B------:R-:W-:Y:S01]  /*0460*/  IMAD.MOV.U32 R2, RZ, RZ, R12 ;  /* 0x000000ffff027224 */ /* 0x000fe200078e000c */
[----:B------:R-:W-:Y:S01]  /*0470*/  BSSY.RECONVERGENT B1, `(.L_x_2) ;  /* 0x0000054000017945 */ /* 0x000fe20003800200 */
[----:B------:R-:W-:Y:S01]  /*0480*/  IMAD.MOV.U32 R16, RZ, RZ, 0x1 ;  /* 0x00000001ff107424 */ /* 0x000fe200078e00ff */
[C---:B------:R-:W-:Y:S01]  /*0490*/  FSETP.GEU.AND P2, PT, |R7|.reuse, 1.469367938527859385e-39, PT ;  /* 0x001000000700780b */ /* 0x040fe20003f4e200 */
[----:B------:R-:W-:Y:S01]  /*04a0*/  IMAD.MOV.U32 R6, RZ, RZ, R20 ;  /* 0x000000ffff067224 */ /* 0x000fe200078e0014 */
[----:B------:R-:W-:Y:S01]  /*04b0*/  LOP3.LUT R11, R7, 0x7ff00000, RZ, 0xc0, !PT ;  /* 0x7ff00000070b7812 */ /* 0x000fe200078ec0ff */
[----:B------:R-:W-:-:S03]  /*04c0*/  @!P0 DMUL R2, R4, 8.98846567431157953865e+307 ;  /* 0x7fe0000004028828 */ /* 0x000fc60000000000 */
[----:B------:R-:W-:-:S03]  /*04d0*/  ISETP.GE.U32.AND P1, PT, R11, R14, PT ;  /* 0x0000000e0b00720c */ /* 0x000fc60003f26070 */
[----:B------:R-:W0:Y:S04]  /*04e0*/  MUFU.RCP64H R17, R3 ;  /* 0x0000000300117308 */ /* 0x000e280000001800 */
[----:B------:R-:W-:Y:S01]  /*04f0*/  @!P2 LOP3.LUT R12, R5, 0x7ff00000, RZ, 0xc0, !PT ;  /* 0x7ff00000050ca812 */ /* 0x000fe200078ec0ff */
[----:B------:R-:W-:-:S03]  /*0500*/  @!P2 IMAD.MOV.U32 R18, RZ, RZ, RZ ;  /* 0x000000ffff12a224 */ /* 0x000fc600078e00ff */
[----:B------:R-:W-:Y:S01]  /*0510*/  @!P2 ISETP.GE.U32.AND P3, PT, R11, R12, PT ;  /* 0x0000000c0b00a20c */ /* 0x000fe20003f66070 */
[----:B------:R-:W-:-:S05]  /*0520*/  IMAD.MOV.U32 R12, RZ, RZ, 0x1ca00000 ;  /* 0x1ca00000ff0c7424 */ /* 0x000fca00078e00ff */
[----:B------:R-:W-:Y:S01]  /*0530*/  @!P2 SEL R13, R12, 0x63400000, !P3 ;  /* 0x634000000c0da807 */ /* 0x000fe20005800000 */
[----:B0-----:R-:W-:-:S03]  /*0540*/  DFMA R8, R16, -R2, 1 ;  /* 0x3ff000001008742b */ /* 0x001fc60000000802 */
[----:B------:R-:W-:-:S04]  /*0550*/  @!P2 LOP3.LUT R13, R13, 0x80000000, R7, 0xf8, !PT ;  /* 0x800000000d0da812 */ /* 0x000fc800078ef807 */
[----:B------:R-:W-:Y:S01]  /*0560*/  @!P2 LOP3.LUT R19, R13, 0x100000, RZ, 0xfc, !PT ;  /* 0x001000000d13a812 */ /* 0x000fe200078efcff */
[----:B------:R-:W-:-:S08]  /*0570*/  DFMA R8, R8, R8, R8 ;  /* 0x000000080808722b */ /* 0x000fd00000000008 */
[----:B------:R-:W-:Y:S01]  /*0580*/  DFMA R16, R16, R8, R16 ;  /* 0x000000081010722b */ /* 0x000fe20000000010 */
[----:B------:R-:W-:Y:S01]  /*0590*/  SEL R9, R12, 0x63400000, !P1 ;  /* 0x634000000c097807 */ /* 0x000fe20004800000 */
[----:B------:R-:W-:-:S03]  /*05a0*/  IMAD.MOV.U32 R8, RZ, RZ, R6 ;  /* 0x000000ffff087224 */ /* 0x000fc600078e0006 */
[----:B------:R-:W-:-:S03]  /*05b0*/  LOP3.LUT R9, R9, 0x800fffff, R7, 0xf8, !PT ;  /* 0x800fffff09097812 */ /* 0x000fc600078ef807 */
[----:B------:R-:W-:-:S03]  /*05c0*/  DFMA R20, R16, -R2, 1 ;  /* 0x3ff000001014742b */ /* 0x000fc60000000802 */
[----:B------:R-:W-:-:S05]  /*05d0*/  @!P2 DFMA R8, R8, 2, -R18 ;  /* 0x400000000808a82b */ /* 0x000fca0000000812 */
[----:B------:R-:W-:Y:S01]  /*05e0*/  DFMA R16, R16, R20, R16 ;  /* 0x000000141010722b */ /* 0x000fe20000000010 */
[----:B------:R-:W-:Y:S02]  /*05f0*/  IMAD.MOV.U32 R21, RZ, RZ, R11 ;  /* 0x000000ffff157224 */ /* 0x000fe400078e000b */
[----:B------:R-:W-:Y:S01]  /*0600*/  IMAD.MOV.U32 R20, RZ, RZ, R14 ;  /* 0x000000ffff147224 */ /* 0x000fe200078e000e */
[----:B------:R-:W-:Y:S02]  /*0610*/  @!P0 LOP3.LUT R20, R3, 0x7ff00000, RZ, 0xc0, !PT ;  /* 0x7ff0000003148812 */ /* 0x000fe400078ec0ff */
[----:B------:R-:W-:Y:S02]  /*0620*/  @!P2 LOP3.LUT R21, R9, 0x7ff00000, RZ, 0xc0, !PT ;  /* 0x7ff000000915a812 */ /* 0x000fe400078ec0ff */
[----:B------:R-:W-:Y:S01]  /*0630*/  DMUL R18, R16, R8 ;  /* 0x0000000810127228 */ /* 0x000fe20000000000 */
[----:B------:R-:W-:Y:S02]  /*0640*/  VIADD R22, R20, 0xffffffff ;  /* 0xffffffff14167836 */ /* 0x000fe40000000000 */
[----:B------:R-:W-:-:S05]  /*0650*/  VIADD R13, R21, 0xffffffff ;  /* 0xffffffff150d7836 */ /* 0x000fca0000000000 */
[----:B------:R-:W-:Y:S01]  /*0660*/  DFMA R14, R18, -R2, R8 ;  /* 0x80000002120e722b */ /* 0x000fe20000000008 */
[----:B------:R-:W-:-:S04]  /*0670*/  ISETP.GT.U32.AND P0, PT, R13, 0x7feffffe, PT ;  /* 0x7feffffe0d00780c */ /* 0x000fc80003f04070 */
[----:B------:R-:W-:-:S03]  /*0680*/  ISETP.GT.U32.OR P0, PT, R22, 0x7feffffe, P0 ;  /* 0x7feffffe1600780c */ /* 0x000fc60000704470 */
[----:B------:R-:W-:-:S10]  /*0690*/  DFMA R14, R16, R14, R18 ;  /* 0x0000000e100e722b */ /* 0x000fd40000000012 */
[----:B------:R-:W-:Y:S05]  /*06a0*/  @P0 BRA `(.L_x_3) ;  /* 0x00000000006c0947 */ /* 0x000fea0003800000 */
[----:B------:R-:W-:-:S04]  /*06b0*/  LOP3.LUT R16, R5, 0x7ff00000, RZ, 0xc0, !PT ;  /* 0x7ff0000005107812 */ /* 0x000fc800078ec0ff */
[CC--:B------:R-:W-:Y:S02]  /*06c0*/  VIADDMNMX R6, R11.reuse, -R16.reuse, 0xb9600000, !PT ;  /* 0xb96000000b067446 */ /* 0x0c0fe40007800910 */
[----:B------:R-:W-:Y:S02]  /*06d0*/  ISETP.GE.U32.AND P0, PT, R11, R16, PT ;  /* 0x000000100b00720c */ /* 0x000fe40003f06070 */
[----:B------:R-:W-:Y:S02]  /*06e0*/  VIMNMX R6, PT, PT, R6, 0x46a00000, PT ;  /* 0x46a0000006067848 */ /* 0x000fe40003fe0100 */
[----:B------:R-:W-:-:S05]  /*06f0*/  SEL R11, R12, 0x63400000, !P0 ;  /* 0x634000000c0b7807 */ /* 0x000fca0004000000 */
[----:B------:R-:W-:Y:S02]  /*0700*/  IMAD.IADD R11, R6, 0x1, -R11 ;  /* 0x00000001060b7824 */ /* 0x000fe400078e0a0b */
[----:B------:R-:W-:Y:S02]  /*0710*/  IMAD.MOV.U32 R6, RZ, RZ, RZ ;  /* 0x000000ffff067224 */ /* 0x000fe400078e00ff */
[----:B------:R-:W-:-:S06]  /*0720*/  VIADD R7, R11, 0x7fe00000 ;  /* 0x7fe000000b077836 */ /* 0x000fcc0000000000 */
[----:B------:R-:W-:-:S10]  /*0730*/  DMUL R12, R14, R6 ;  /* 0x000000060e0c7228 */ /* 0x000fd40000000000 */
[----:B------:R-:W-:-:S13]  /*0740*/  FSETP.GTU.AND P0, PT, |R13|, 1.469367938527859385e-39, PT ;  /* 0x001000000d00780b */ /* 0x000fda0003f0c200 */
[----:B------:R-:W-:Y:S05]  /*0750*/  @P0 BRA `(.L_x_4) ;  /* 0x0000000000940947 */ /* 0x000fea0003800000 */
[----:B------:R-:W-:Y:S01]  /*0760*/  DFMA R2, R14, -R2, R8 ;  /* 0x800000020e02722b */ /* 0x000fe20000000008 */
[----:B------:R-:W-:-:S09]  /*0770*/  IMAD.MOV.U32 R6, RZ, RZ, RZ ;  /* 0x000000ffff067224 */ /* 0x000fd200078e00ff */
[C---:B------:R-:W-:Y:S02]  /*0780*/  FSETP.NEU.AND P0, PT, R3.reuse, RZ, PT ;  /* 0x000000ff0300720b */ /* 0x040fe40003f0d000 */
[----:B------:R-:W-:-:S04]  /*0790*/  LOP3.LUT R5, R3, 0x80000000, R5, 0x48, !PT ;  /* 0x8000000003057812 */ /* 0x000fc800078e4805 */
[----:B------:R-:W-:-:S07]  /*07a0*/  LOP3.LUT R7, R5, R7, RZ, 0xfc, !PT ;  /* 0x0000000705077212 */ /* 0x000fce00078efcff */
[----:B------:R-:W-:Y:S05]  /*07b0*/  @!P0 BRA `(.L_x_4) ;  /* 0x00000000007c8947 */ /* 0x000fea0003800000 */
[----:B------:R-:W-:Y:S01]  /*07c0*/  IMAD.MOV R3, RZ, RZ, -R11 ;  /* 0x000000ffff037224 */ /* 0x000fe200078e0a0b */
[----:B------:R-:W-:Y:S01]  /*07d0*/  DMUL.RP R6, R14, R6 ;  /* 0x000000060e067228 */ /* 0x000fe20000008000 */
[----:B------:R-:W-:Y:S01]  /*07e0*/  IMAD.MOV.U32 R2, RZ, RZ, RZ ;  /* 0x000000ffff027224 */ /* 0x000fe200078e00ff */
[----:B------:R-:W-:-:S05]  /*07f0*/  IADD3 R11, PT, PT, -R11, -0x43300000, RZ ;  /* 0xbcd000000b0b7810 */ /* 0x000fca0007ffe1ff */
[----:B------:R-:W-:-:S03]  /*0800*/  DFMA R2, R12, -R2, R14 ;  /* 0x800000020c02722b */ /* 0x000fc6000000000e */
[----:B------:R-:W-:-:S07]  /*0810*/  LOP3.LUT R5, R7, R5, RZ, 0x3c, !PT ;  /* 0x0000000507057212 */ /* 0x000fce00078e3cff */
[----:B------:R-:W-:-:S04]  /*0820*/  FSETP.NEU.AND P0, PT, |R3|, R11, PT ;  /* 0x0000000b0300720b */ /* 0x000fc80003f0d200 */
[----:B------:R-:W-:Y:S02]  /*0830*/  FSEL R12, R6, R12, !P0 ;  /* 0x0000000c060c7208 */ /* 0x000fe40004000000 */
[----:B------:R-:W-:Y:S01]  /*0840*/  FSEL R13, R5, R13, !P0 ;  /* 0x0000000d050d7208 */ /* 0x000fe20004000000 */
[----:B------:R-:W-:Y:S06]  /*0850*/  BRA `(.L_x_4) ;  /* 0x0000000000547947 */ /* 0x000fec0003800000 */
.L_x_3:
[----:B------:R-:W-:-:S14]  /*0860*/  DSETP.NAN.AND P0, PT, R6, R6, PT ;  /* 0x000000060600722a */ /* 0x000fdc0003f08000 */
[----:B------:R-:W-:Y:S05]  /*0870*/  @P0 BRA `(.L_x_5) ;  /* 0x0000000000440947 */ /* 0x000fea0003800000 */
[----:B------:R-:W-:-:S14]  /*0880*/  DSETP.NAN.AND P0, PT, R4, R4, PT ;  /* 0x000000040400722a */ /* 0x000fdc0003f08000 */
[----:B------:R-:W-:Y:S05]  /*0890*/  @P0 BRA `(.L_x_6) ;  /* 0x0000000000300947 */ /* 0x000fea0003800000 */
[----:B------:R-:W-:Y:S01]  /*08a0*/  ISETP.NE.AND P0, PT, R21, R20, PT ;  /* 0x000000141500720c */ /* 0x000fe20003f05270 */
[----:B------:R-:W-:Y:S02]  /*08b0*/  IMAD.MOV.U32 R12, RZ, RZ, 0x0 ;  /* 0x00000000ff0c7424 */ /* 0x000fe400078e00ff */
[----:B------:R-:W-:-:S10]  /*08c0*/  IMAD.MOV.U32 R13, RZ, RZ, -0x80000 ;  /* 0xfff80000ff0d7424 */ /* 0x000fd400078e00ff */
[----:B------:R-:W-:Y:S05]  /*08d0*/  @!P0 BRA `(.L_x_4) ;  /* 0x0000000000348947 */ /* 0x000fea0003800000 */
[----:B------:R-:W-:Y:S02]  /*08e0*/  ISETP.NE.AND P0, PT, R21, 0x7ff00000, PT ;  /* 0x7ff000001500780c */ /* 0x000fe40003f05270 */
[----:B------:R-:W-:Y:S02]  /*08f0*/  LOP3.LUT R13, R7, 0x80000000, R5, 0x48, !PT ;  /* 0x80000000070d7812 */ /* 0x000fe400078e4805 */
[----:B------:R-:W-:-:S13]  /*0900*/  ISETP.EQ.OR P0, PT, R20, RZ, !P0 ;  /* 0x000000ff1400720c */ /* 0x000fda0004702670 */
[----:B------:R-:W-:Y:S01]  /*0910*/  @P0 LOP3.LUT R2, R13, 0x7ff00000, RZ, 0xfc, !PT ;  /* 0x7ff000000d020812 */ /* 0x000fe200078efcff */
[----:B------:R-:W-:Y:S02]  /*0920*/  @!P0 IMAD.MOV.U32 R12, RZ, RZ, RZ ;  /* 0x000000ffff0c8224 */ /* 0x000fe400078e00ff */
[----:B------:R-:W-:Y:S02]  /*0930*/  @P0 IMAD.MOV.U32 R12, RZ, RZ, RZ ;  /* 0x000000ffff0c0224 */ /* 0x000fe400078e00ff */
[----:B------:R-:W-:Y:S01]  /*0940*/  @P0 IMAD.MOV.U32 R13, RZ, RZ, R2 ;  /* 0x000000ffff0d0224 */ /* 0x000fe200078e0002 */
[----:B------:R-:W-:Y:S06]  /*0950*/  BRA `(.L_x_4) ;  /* 0x0000000000147947 */ /* 0x000fec0003800000 */
.L_x_6:
[----:B------:R-:W-:Y:S01]  /*0960*/  LOP3.LUT R13, R5, 0x80000, RZ, 0xfc, !PT ;  /* 0x00080000050d7812 */ /* 0x000fe200078efcff */
[----:B------:R-:W-:Y:S01]  /*0970*/  IMAD.MOV.U32 R12, RZ, RZ, R4 ;  /* 0x000000ffff0c7224 */ /* 0x000fe200078e0004 */
[----:B------:R-:W-:Y:S06]  /*0980*/  BRA `(.L_x_4) ;  /* 0x0000000000087947 */ /* 0x000fec0003800000 */
.L_x_5:
[----:B------:R-:W-:Y:S01]  /*0990*/  LOP3.LUT R13, R7, 0x80000, RZ, 0xfc, !PT ;  /* 0x00080000070d7812 */ /* 0x000fe200078efcff */
[----:B------:R-:W-:-:S07]  /*09a0*/  IMAD.MOV.U32 R12, RZ, RZ, R6 ;  /* 0x000000ffff0c7224 */ /* 0x000fce00078e0006 */
.L_x_4:
[----:B------:R-:W-:Y:S05]  /*09b0*/  BSYNC.RECONVERGENT B1 ;  /* 0x0000000000017941 */ /* 0x000fea0003800200 */
.L_x_2:
[----:B------:R-:W-:Y:S02]  /*09c0*/  IMAD.MOV.U32 R11, RZ, RZ, 0x0 ;  /* 0x00000000ff0b7424 */ /* 0x000fe400078e00ff */
[----:B------:R-:W-:Y:S02]  /*09d0*/  IMAD.MOV.U32 R2, RZ, RZ, R12 ;  /* 0x000000ffff027224 */ /* 0x000fe400078e000c */
[----:B------:R-:W-:Y:S01]  /*09e0*/  IMAD.MOV.U32 R3, RZ, RZ, R13 ;  /* 0x000000ffff037224 */ /* 0x000fe200078e000d */
[----:B------:R-:W-:Y:S06]  /*09f0*/  RET.REL.NODEC R10 `(_Z13mvp_transformPKdS0_Pdi) ;  /* 0xfffffff40a807950 */ /* 0x000fec0003c3ffff */
.L_x_7:
[----:B------:R-:W-:-:S00]  /*0a00*/  BRA `(.L_x_7) ;  /* 0xfffffffc00fc7947 */ /* 0x000fc0000383ffff */
[----:B------:R-:W-:-:S00]  /*0a10*/  NOP ;  /* 0x0000000000007918 */ /* 0x000fc00000000000 */
        /* <DEDUP_REMOVED lines=14> */
.L_x_123:


//--------------------- .text._Z12phong_shaderPKdS0_S0_S0_Pdidddd --------------------------
	.section	.text._Z12phong_shaderPKdS0_S0_S0_Pdidddd,"ax",@progbits
	.align	128
        .global         _Z12phong_shaderPKdS0_S0_S0_Pdidddd
        .type           _Z12phong_shaderPKdS0_S0_S0_Pdidddd,@function
        .size           _Z12phong_shaderPKdS0_S0_S0_Pdidddd,(.L_x_126 - _Z12phong_shaderPKdS0_S0_S0_Pdidddd)
        .other          _Z12phong_shaderPKdS0_S0_S0_Pdidddd,@"STO_CUDA_ENTRY STV_DEFAULT"
_Z12phong_shaderPKdS0_S0_S0_Pdidddd:
.text._Z12phong_shaderPKdS0_S0_S0_Pdidddd:
[----:B------:R-:W0:Y:S01]  /*0000*/  LDC R1, c[0x0][0x37c] ;  /* 0x0000df00ff017b82 */ /* 0x000e220000000800 */
[----:B------:R-:W1:Y:S07]  /*0010*/  S2R R3, SR_TID.X ;  /* 0x0000000000037919 */ /* 0x000e6e0000002100 */
[----:B------:R-:W1:Y:S01]  /*0020*/  S2UR UR4, SR_CTAID.X ;  /* 0x00000000000479c3 */ /* 0x000e620000002500 */
[----:B------:R-:W2:Y:S07]  /*0030*/  LDCU UR5, c[0x0][0x3a8] ;  /* 0x00007500ff0577ac */ /* 0x000eae0008000800 */
[----:B------:R-:W1:Y:S02]  /*0040*/  LDC R2, c[0x0][0x360] ;  /* 0x0000d800ff027b82 */ /* 0x000e640000000800 */
[----:B-1----:R-:W-:-:S05]  /*0050*/  IMAD R2, R2, UR4, R3 ;  /* 0x0000000402027c24 */ /* 0x002fca000f8e0203 */
[----:B--2---:R-:W-:-:S13]  /*0060*/  ISETP.GE.AND P0, PT, R2, UR5, PT ;  /* 0x0000000502007c0c */ /* 0x004fda000bf06270 */
[----:B0-----:R-:W-:Y:S05]  /*0070*/  @P0 EXIT ;  /* 0x000000000000094d */ /* 0x001fea0003800000 */
[----:B------:R-:W0:Y:S01]  /*0080*/  LDC.64 R22, c[0x0][0x388] ;  /* 0x0000e200ff167b82 */ /* 0x000e220000000a00 */
[----:B------:R-:W1:Y:S01]  /*0090*/  LDCU.64 UR36, c[0x0][0x358] ;  /* 0x00006b00ff2477ac */ /* 0x000e620008000a00 */
[----:B------:R-:W-:-:S06]  /*00a0*/  IMAD R16, R2, 0x3, RZ ;  /* 0x0000000302107824 */ /* 0x000fcc00078e02ff */
[----:B------:R-:W2:Y:S01]  /*00b0*/  LDC.64 R6, c[0x0][0x390] ;  /* 0x0000e400ff067b82 */ /* 0x000ea20000000a00 */
[----:B0-----:R-:W-:-:S05]  /*00c0*/  IMAD.WIDE R22, R16, 0x8, R22 ;  /* 0x0000000810167825 */ /* 0x001fca00078e0216 */
[----:B-1----:R-:W3:Y:S04]  /*00d0*/  LDG.E.64 R8, desc[UR36][R22.64] ;  /* 0x0000002416087981 */ /* 0x002ee8000c1e1b00 */
[----:B--2---:R-:W3:Y:S04]  /*00e0*/  LDG.E.64 R4, desc[UR36][R6.64] ;  /* 0x0000002406047981 */ /* 0x004ee8000c1e1b00 */
[----:B------:R-:W2:Y:S04]  /*00f0*/  LDG.E.64 R10, desc[UR36][R6.64+0x8] ;  /* 0x00000824060a7981 */ /* 0x000ea8000c1e1b00 */
[----:B------:R-:W2:Y:S04]  /*0100*/  LDG.E.64 R12, desc[UR36][R22.64+0x8] ;  /* 0x00000824160c7981 */ /* 0x000ea8000c1e1b00 */
[----:B------:R-:W4:Y:S04]  /*0110*/  LDG.E.64 R18, desc[UR36][R6.64+0x10] ;  /* 0x0000102406127981 */ /* 0x000f28000c1e1b00 */
[----:B------:R-:W4:Y:S01]  /*0120*/  LDG.E.64 R14, desc[UR36][R22.64+0x10] ;  /* 0x00001024160e7981 */ /* 0x000f22000c1e1b00 */
[----:B------:R-:W-:Y:S01]  /*0130*/  MOV R0, 0x8 ;  /* 0x0000000800007802 */ /* 0x000fe20000000f00 */
[----:B---3--:R-:W-:-:S03]  /*0140*/  DFMA R4, R4, R8, RZ ;  /* 0x000000080404722b */ /* 0x008fc600000000ff */
[----:B------:R0:W1:Y:S05]  /*0150*/  LDC.64 R8, c[0x4][R0] ;  /* 0x0100000000087b82 */ /* 0x00006a0000000a00 */
[----:B--2---:R-:W-:-:S08]  /*0160*/  DFMA R4, R10, R12, R4 ;  /* 0x0000000c0a04722b */ /* 0x004fd00000000004 */
[----:B----4-:R-:W-:Y:S01]  /*0170*/  DFMA R18, R18, R14, R4 ;  /* 0x0000000e1212722b */ /* 0x010fe20000000004 */
[----:B------:R-:W-:Y:S02]  /*0180*/  IMAD.MOV.U32 R4, RZ, RZ, 0x18 ;  /* 0x00000018ff047424 */ /* 0x000fe400078e00ff */
[----:B0-----:R-:W-:-:S08]  /*0190*/  IMAD.MOV.U32 R5, RZ, RZ, RZ ;  /* 0x000000ffff057224 */ /* 0x001fd000078e00ff */
[----:B------:R-:W-:-:S07]  /*01a0*/  LEPC R20, `(.L_x_8) ;  /* 0x000000001014794e */ /* 0x000fce0000000000 */
[----:B-1----:R-:W-:Y:S05]  /*01b0*/  CALL.ABS.NOINC R8 ;  /* 0x0000000008007343 */ /* 0x002fea0003c00000 */
.L_x_8:
[----:B------:R-:W0:Y:S08]  /*01c0*/  LDC.64 R6, c[0x0][0x380] ;  /* 0x0000e000ff067b82 */ /* 0x000e300000000a00 */
[----:B------:R-:W1:Y:S01]  /*01d0*/  LDC.64 R10, c[0x0][0x398] ;  /* 0x0000e600ff0a7b82 */ /* 0x000e620000000a00 */
[----:B0-----:R-:W-:-:S05]  /*01e0*/  IMAD.WIDE R6, R16, 0x8, R6 ;  /* 0x0000000810067825 */ /* 0x001fca00078e0206 */
[----:B------:R-:W2:Y:S04]  /*01f0*/  LDG.E.64 R12, desc[UR36][R6.64] ;  /* 0x00000024060c7981 */ /* 0x000ea8000c1e1b00 */
[----:B-1----:R-:W2:Y:S01]  /*0200*/  LDG.E.64 R8, desc[UR36][R10.64] ;  /* 0x000000240a087981 */ /* 0x002ea2000c1e1b00 */
[----:B------:R-:W-:Y:S02]  /*0210*/  IMAD.MOV.U32 R16, RZ, RZ, R4 ;  /* 0x000000ffff107224 */ /* 0x000fe400078e0004 */
[----:B------:R-:W-:Y:S01]  /*0220*/  IMAD.MOV.U32 R17, RZ, RZ, R5 ;  /* 0x000000ffff117224 */ /* 0x000fe200078e0005 */
[----:B------:R-:W-:Y:S01]  /*0230*/  BSSY.RECONVERGENT B0, `(.L_x_9) ;  /* 0x0000009000007945 */ /* 0x000fe20003800200 */
[----:B------:R-:W-:Y:S01]  /*0240*/  IMAD.MOV.U32 R3, RZ, RZ, 0x40000000 ;  /* 0x40000000ff037424 */ /* 0x000fe200078e00ff */
[----:B------:R-:W-:Y:S01]  /*0250*/  MOV R0, 0x2c0 ;  /* 0x000002c000007802 */ /* 0x000fe20000000f00 */
[----:B--2---:R-:W-:-:S07]  /*0260*/  DADD R8, R8, -R12 ;  /* 0x0000000008087229 */ /* 0x004fce000000080c */
[----:B------:R0:W-:Y:S01]  /*0270*/  ST.E.64 desc[UR36][R16.64], R8 ;  /* 0x0000000810007985 */ /* 0x0001e2000c101b24 */
[----:B------:R-:W-:-:S10]  /*0280*/  DADD R4, -RZ, |R8| ;  /* 0x00000000ff047229 */ /* 0x000fd40000000508 */
[----:B------:R-:W-:Y:S02]  /*0290*/  IMAD.MOV.U32 R12, RZ, RZ, R4 ;  /* 0x000000ffff0c7224 */ /* 0x000fe400078e0004 */
[----:B------:R-:W-:-:S07]  /*02a0*/  IMAD.MOV.U32 R4, RZ, RZ, RZ ;  /* 0x000000ffff047224 */ /* 0x000fce00078e00ff */
[----:B0-----:R-:W-:Y:S05]  /*02b0*/  CALL.REL.NOINC `($_Z12phong_shaderPKdS0_S0_S0_Pdidddd$__internal_accurate_pow) ;  /* 0x0000001c00847944 */ /* 0x001fea0003c00000 */
[----:B------:R-:W-:Y:S05]  /*02c0*/  BSYNC.RECONVERGENT B0 ;  /* 0x0000000000007941 */ /* 0x000fea0003800200 */
.L_x_9:
[----:B------:R-:W0:Y:S01]  /*02d0*/  LDC.64 R14, c[0x0][0x398] ;  /* 0x0000e600ff0e7b82 */ /* 0x000e220000000a00 */
[----:B------:R-:W2:Y:S04]  /*02e0*/  LDG.E.64 R10, desc[UR36][R6.64+0x8] ;  /* 0x00000824060a7981 */ /* 0x000ea8000c1e1b00 */
[----:B0-----:R-:W2:Y:S01]  /*02f0*/  LDG.E.64 R24, desc[UR36][R14.64+0x8] ;  /* 0x000008240e187981 */ /* 0x001ea2000c1e1b00 */
[----:B------:R-:W-:Y:S01]  /*0300*/  DSETP.NEU.AND P0, PT, R8, RZ, PT ;  /* 0x000000ff0800722a */ /* 0x000fe20003f0d000 */
[----:B------:R-:W-:Y:S05]  /*0310*/  BSSY.RECONVERGENT B0, `(.L_x_10) ;  /* 0x0000011000007945 */ /* 0x000fea0003800200 */
[----:B------:R-:W-:-:S02]  /*0320*/  FSEL R34, R4, RZ, P0 ;  /* 0x000000ff04227208 */ /* 0x000fc40000000000 */
[----:B------:R-:W-:Y:S01]  /*0330*/  FSEL R35, R3, RZ, P0 ;  /* 0x000000ff03237208 */ /* 0x000fe20000000000 */
[----:B--2---:R-:W-:Y:S02]  /*0340*/  DADD R24, R24, -R10 ;  /* 0x0000000018187229 */ /* 0x004fe4000000080a */
[----:B------:R-:W-:-:S05]  /*0350*/  DADD R10, R8, 2 ;  /* 0x40000000080a7429 */ /* 0x000fca0000000000 */
[----:B------:R0:W-:Y:S01]  /*0360*/  ST.E.64 desc[UR36][R16.64+0x8], R24 ;  /* 0x0000081810007985 */ /* 0x0001e2000c101b24 */
[----:B------:R-:W-:-:S04]  /*0370*/  DADD R12, -RZ, |R24| ;  /* 0x00000000ff0c7229 */ /* 0x000fc80000000518 */
[----:B------:R-:W-:-:S04]  /*0380*/  LOP3.LUT R10, R11, 0x7ff00000, RZ, 0xc0, !PT ;  /* 0x7ff000000b0a7812 */ /* 0x000fc800078ec0ff */
[----:B------:R-:W-:Y:S02]  /*0390*/  ISETP.NE.AND P1, PT, R10, 0x7ff00000, PT ;  /* 0x7ff000000a00780c */ /* 0x000fe40003f25270 */
[----:B------:R-:W-:-:S11]  /*03a0*/  IMAD.MOV.U32 R5, RZ, RZ, R13 ;  /* 0x000000ffff057224 */ /* 0x000fd600078e000d */
[----:B0-----:R-:W-:Y:S05]  /*03b0*/  @P1 BRA `(.L_x_11) ;  /* 0x0000000000181947 */ /* 0x001fea0003800000 */
[----:B------:R-:W-:-:S14]  /*03c0*/  DSETP.NAN.AND P0, PT, R8, R8, PT ;  /* 0x000000080800722a */ /* 0x000fdc0003f08000 */
[----:B------:R-:W-:Y:S01]  /*03d0*/  @P0 DADD R34, R8, 2 ;  /* 0x4000000008220429 */ /* 0x000fe20000000000 */
[----:B------:R-:W-:Y:S10]  /*03e0*/  @P0 BRA `(.L_x_11) ;  /* 0x00000000000c0947 */ /* 0x000ff40003800000 */
[----:B------:R-:W-:-:S14]  /*03f0*/  DSETP.NEU.AND P0, PT, |R8|, +INF , PT ;  /* 0x7ff000000800742a */ /* 0x000fdc0003f0d200 */
[----:B------:R-:W-:Y:S02]  /*0400*/  @!P0 IMAD.MOV.U32 R34, RZ, RZ, 0x0 ;  /* 0x00000000ff228424 */ /* 0x000fe400078e00ff */
[----:B------:R-:W-:-:S07]  /*0410*/  @!P0 IMAD.MOV.U32 R35, RZ, RZ, 0x7ff00000 ;  /* 0x7ff00000ff238424 */ /* 0x000fce00078e00ff */
.L_x_11:
[----:B------:R-:W-:Y:S05]  /*0420*/  BSYNC.RECONVERGENT B0 ;  /* 0x0000000000007941 */ /* 0x000fea0003800200 */
.L_x_10:
[----:B------:R-:W-:Y:S01]  /*0430*/  BSSY.RECONVERGENT B0, `(.L_x_12) ;  /* 0x0000005000007945 */ /* 0x000fe20003800200 */
[----:B------:R-:W-:Y:S01]  /*0440*/  IMAD.MOV.U32 R4, RZ, RZ, RZ ;  /* 0x000000ffff047224 */ /* 0x000fe200078e00ff */
[----:B------:R-:W-:Y:S01]  /*0450*/  MOV R0, 0x480 ;  /* 0x0000048000007802 */ /* 0x000fe20000000f00 */
[----:B------:R-:W-:-:S07]  /*0460*/  IMAD.MOV.U32 R3, RZ, RZ, 0x40000000 ;  /* 0x40000000ff037424 */ /* 0x000fce00078e00ff */
[----:B------:R-:W-:Y:S05]  /*0470*/  CALL.REL.NOINC `($_Z12phong_shaderPKdS0_S0_S0_Pdidddd$__internal_accurate_pow) ;  /* 0x0000001c00147944 */ /* 0x000fea0003c00000 */
[----:B------:R-:W-:Y:S05]  /*0480*/  BSYNC.RECONVERGENT B0 ;  /* 0x0000000000007941 */ /* 0x000fea0003800200 */
.L_x_12:
[C---:B------:R-:W-:Y:S01]  /*0490*/  DADD R10, R24.reuse, 2 ;  /* 0x40000000180a7429 */ /* 0x040fe20000000000 */
[----:B------:R-:W-:Y:S01]  /*04a0*/  BSSY.RECONVERGENT B0, `(.L_x_13) ;  /* 0x000000f000007945 */ /* 0x000fe20003800200 */
[----:B------:R-:W-:-:S06]  /*04b0*/  DSETP.NEU.AND P0, PT, R24, RZ, PT ;  /* 0x000000ff1800722a */ /* 0x000fcc0003f0d000 */
[----:B------:R-:W-:Y:S02]  /*04c0*/  FSEL R4, R4, RZ, P0 ;  /* 0x000000ff04047208 */ /* 0x000fe40000000000 */
[----:B------:R-:W-:Y:S02]  /*04d0*/  LOP3.LUT R10, R11, 0x7ff00000, RZ, 0xc0, !PT ;  /* 0x7ff000000b0a7812 */ /* 0x000fe400078ec0ff */
[----:B------:R-:W-:Y:S02]  /*04e0*/  FSEL R5, R3, RZ, P0 ;  /* 0x000000ff03057208 */ /* 0x000fe40000000000 */
[----:B------:R-:W-:-:S13]  /*04f0*/  ISETP.NE.AND P1, PT, R10, 0x7ff00000, PT ;  /* 0x7ff000000a00780c */ /* 0x000fda0003f25270 */
[----:B------:R-:W-:Y:S05]  /*0500*/  @P1 BRA `(.L_x_14) ;  /* 0x0000000000201947 */ /* 0x000fea0003800000 */
[----:B------:R-:W-:-:S14]  /*0510*/  DSETP.NAN.AND P0, PT, R24, R24, PT ;  /* 0x000000181800722a */ /* 0x000fdc0003f08000 */
[----:B------:R-:W-:Y:S05]  /*0520*/  @P0 BRA `(.L_x_15) ;  /* 0x0000000000140947 */ /* 0x000fea0003800000 */
[----:B------:R-:W-:-:S14]  /*0530*/  DSETP.NEU.AND P0, PT, |R24|, +INF , PT ;  /* 0x7ff000001800742a */ /* 0x000fdc0003f0d200 */
[----:B------:R-:W-:Y:S05]  /*0540*/  @P0 BRA `(.L_x_14) ;  /* 0x0000000000100947 */ /* 0x000fea0003800000 */
[----:B------:R-:W-:Y:S02]  /*0550*/  IMAD.MOV.U32 R4, RZ, RZ, 0x0 ;  /* 0x00000000ff047424 */ /* 0x000fe400078e00ff */
[----:B------:R-:W-:Y:S01]  /*0560*/  IMAD.MOV.U32 R5, RZ, RZ, 0x7ff00000 ;  /* 0x7ff00000ff057424 */ /* 0x000fe200078e00ff */
[----:B------:R-:W-:Y:S06]  /*0570*/  BRA `(.L_x_14) ;  /* 0x0000000000047947 */ /* 0x000fec0003800000 */
.L_x_15:
[----:B------:R-:W-:-:S11]  /*0580*/  DADD R4, R24, 2 ;  /* 0x4000000018047429 */ /* 0x000fd60000000000 */
.L_x_14:
[----:B------:R-:W-:Y:S05]  /*0590*/  BSYNC.RECONVERGENT B0 ;  /* 0x0000000000007941 */ /* 0x000fea0003800200 */
.L_x_13:
[----:B------:R-:W0:Y:S01]  /*05a0*/  LDC.64 R20, c[0x0][0x398] ;  /* 0x0000e600ff147b82 */ /* 0x000e220000000a00 */
[----:B------:R-:W2:Y:S04]  /*05b0*/  LDG.E.64 R6, desc[UR36][R6.64+0x10] ;  /* 0x0000102406067981 */ /* 0x000ea8000c1e1b00 */
[----:B0-----:R-:W2:Y:S01]  /*05c0*/  LDG.E.64 R12, desc[UR36][R20.64+0x10] ;  /* 0x00001024140c7981 */ /* 0x001ea2000c1e1b00 */
[----:B------:R-:W-:Y:S01]  /*05d0*/  DADD R10, RZ, R34 ;  /* 0x00000000ff0a7229 */ /* 0x000fe20000000022 */
[----:B------:R-:W-:Y:S01]  /*05e0*/  BSSY.RECONVERGENT B0, `(.L_x_16) ;  /* 0x0000010000007945 */ /* 0x000fe20003800200 */
[----:B------:R-:W-:Y:S01]  /*05f0*/  DSETP.NEU.AND P0, PT, R24, 1, PT ;  /* 0x3ff000001800742a */ /* 0x000fe20003f0d000 */
[----:B------:R-:W-:Y:S01]  /*0600*/  IMAD.MOV.U32 R3, RZ, RZ, 0x40000000 ;  /* 0x40000000ff037424 */ /* 0x000fe200078e00ff */
[----:B------:R-:W-:Y:S01]  /*0610*/  DSETP.NEU.AND P1, PT, R8, 1, PT ;  /* 0x3ff000000800742a */ /* 0x000fe20003f2d000 */
[----:B------:R-:W-:Y:S01]  /*0620*/  MOV R0, 0x6e0 ;  /* 0x000006e000007802 */ /* 0x000fe20000000f00 */
[----:B--2---:R-:W-:-:S02]  /*0630*/  DADD R34, R12, -R6 ;  /* 0x000000000c227229 */ /* 0x004fc40000000806 */
[----:B------:R-:W-:Y:S02]  /*0640*/  FSEL R12, R4, RZ, P0 ;  /* 0x000000ff040c7208 */ /* 0x000fe40000000000 */
[----:B------:R-:W-:Y:S02]  /*0650*/  FSEL R13, R5, 1.875, P0 ;  /* 0x3ff00000050d7808 */ /* 0x000fe40000000000 */
[----:B------:R-:W-:Y:S02]  /*0660*/  FSEL R4, R10, RZ, P1 ;  /* 0x000000ff0a047208 */ /* 0x000fe40000800000 */
[----:B------:R-:W-:Y:S01]  /*0670*/  DADD R14, -RZ, |R34| ;  /* 0x00000000ff0e7229 */ /* 0x000fe20000000522 */
[----:B------:R-:W-:-:S06]  /*0680*/  FSEL R5, R11, 1.875, P1 ;  /* 0x3ff000000b057808 */ /* 0x000fcc0000800000 */
[----:B------:R-:W-:Y:S01]  /*0690*/  DADD R6, R4, R12 ;  /* 0x0000000004067229 */ /* 0x000fe2000000000c */
[----:B------:R-:W-:Y:S02]  /*06a0*/  IMAD.MOV.U32 R4, RZ, RZ, RZ ;  /* 0x000000ffff047224 */ /* 0x000fe400078e00ff */
[----:B------:R-:W-:Y:S02]  /*06b0*/  IMAD.MOV.U32 R12, RZ, RZ, R14 ;  /* 0x000000ffff0c7224 */ /* 0x000fe400078e000e */
[----:B------:R-:W-:-:S07]  /*06c0*/  IMAD.MOV.U32 R5, RZ, RZ, R15 ;  /* 0x000000ffff057224 */ /* 0x000fce00078e000f */
[----:B------:R-:W-:Y:S05]  /*06d0*/  CALL.REL.NOINC `($_Z12phong_shaderPKdS0_S0_S0_Pdidddd$__internal_accurate_pow) ;  /* 0x00000018007c7944 */ /* 0x000fea0003c00000 */
[----:B------:R-:W-:Y:S05]  /*06e0*/  BSYNC.RECONVERGENT B0 ;  /* 0x0000000000007941 */ /* 0x000fea0003800200 */
.L_x_16:
        /* <DEDUP_REMOVED lines=15> */
.L_x_19:
[----:B------:R-:W-:-:S11]  /*07e0*/  DADD R4, R34, 2 ;  /* 0x4000000022047429 */ /* 0x000fd60000000000 */
.L_x_18:
[----:B------:R-:W-:Y:S05]  /*07f0*/  BSYNC.RECONVERGENT B0 ;  /* 0x0000000000007941 */ /* 0x000fea0003800200 */
.L_x_17:
[----:B------:R-:W-:Y:S01]  /*0800*/  DSETP.NEU.AND P0, PT, R34, 1, PT ;  /* 0x3ff000002200742a */ /* 0x000fe20003f0d000 */
[----:B------:R-:W-:Y:S01]  /*0810*/  IMAD.MOV.U32 R12, RZ, RZ, 0x0 ;  /* 0x00000000ff0c7424 */ /* 0x000fe200078e00ff */
[----:B------:R-:W-:Y:S01]  /*0820*/  BSSY.RECONVERGENT B0, `(.L_x_20) ;  /* 0x0000015000007945 */ /* 0x000fe20003800200 */
[----:B------:R-:W-:-:S03]  /*0830*/  IMAD.MOV.U32 R13, RZ, RZ, 0x3fd80000 ;  /* 0x3fd80000ff0d7424 */ /* 0x000fc600078e00ff */
[----:B------:R-:W-:Y:S02]  /*0840*/  FSEL R4, R4, RZ, P0 ;  /* 0x000000ff04047208 */ /* 0x000fe40000000000 */
[----:B------:R-:W-:-:S06]  /*0850*/  FSEL R5, R5, 1.875, P0 ;  /* 0x3ff0000005057808 */ /* 0x000fcc0000000000 */
[----:B------:R-:W-:-:S06]  /*0860*/  DADD R6, R6, R4 ;  /* 0x0000000006067229 */ /* 0x000fcc0000000004 */
[----:B------:R-:W0:Y:S04]  /*0870*/  MUFU.RSQ64H R5, R7 ;  /* 0x0000000700057308 */ /* 0x000e280000001c00 */
[----:B------:R-:W-:-:S05]  /*0880*/  VIADD R4, R7, 0xfcb00000 ;  /* 0xfcb0000007047836 */ /* 0x000fca0000000000 */
[----:B------:R-:W-:Y:S01]  /*0890*/  ISETP.GE.U32.AND P0, PT, R4, 0x7ca00000, PT ;  /* 0x7ca000000400780c */ /* 0x000fe20003f06070 */
[----:B0-----:R-:W-:-:S08]  /*08a0*/  DMUL R10, R4, R4 ;  /* 0x00000004040a7228 */ /* 0x001fd00000000000 */
[----:B------:R-:W-:-:S08]  /*08b0*/  DFMA R10, R6, -R10, 1 ;  /* 0x3ff00000060a742b */ /* 0x000fd0000000080a */
[----:B------:R-:W-:Y:S02]  /*08c0*/  DFMA R12, R10, R12, 0.5 ;  /* 0x3fe000000a0c742b */ /* 0x000fe4000000000c */
[----:B------:R-:W-:-:S08]  /*08d0*/  DMUL R10, R4, R10 ;  /* 0x0000000a040a7228 */ /* 0x000fd00000000000 */
[----:B------:R-:W-:-:S08]  /*08e0*/  DFMA R14, R12, R10, R4 ;  /* 0x0000000a0c0e722b */ /* 0x000fd00000000004 */
[----:B------:R-:W-:Y:S02]  /*08f0*/  DMUL R20, R6, R14 ;  /* 0x0000000e06147228 */ /* 0x000fe40000000000 */
[----:B------:R-:W-:Y:S02]  /*0900*/  VIADD R13, R15, 0xfff00000 ;  /* 0xfff000000f0d7836 */ /* 0x000fe40000000000 */
[----:B------:R-:W-:-:S04]  /*0910*/  IMAD.MOV.U32 R12, RZ, RZ, R14 ;  /* 0x000000ffff0c7224 */ /* 0x000fc800078e000e */
[----:B------:R-:W-:-:S08]  /*0920*/  DFMA R26, R20, -R20, R6 ;  /* 0x80000014141a722b */ /* 0x000fd00000000006 */
[----:B------:R-:W-:Y:S01]  /*0930*/  DFMA R10, R26, R12, R20 ;  /* 0x0000000c1a0a722b */ /* 0x000fe20000000014 */
[----:B------:R-:W-:Y:S10]  /*0940*/  @!P0 BRA `(.L_x_21) ;  /* 0x0000000000088947 */ /* 0x000ff40003800000 */
[----:B------:R-:W-:-:S07]  /*0950*/  MOV R0, 0x970 ;  /* 0x0000097000007802 */ /* 0x000fce0000000f00 */
[----:B------:R-:W-:Y:S05]  /*0960*/  CALL.REL.NOINC `($__internal_2_$__cuda_sm20_dsqrt_rn_f64_mediumpath_v1) ;  /* 0x0000001400247944 */ /* 0x000fea0003c00000 */
.L_x_21:
[----:B------:R-:W-:Y:S05]  /*0970*/  BSYNC.RECONVERGENT B0 ;  /* 0x0000000000007941 */ /* 0x000fea0003800200 */
.L_x_20:
[----:B------:R-:W0:Y:S01]  /*0980*/  MUFU.RCP64H R5, R11 ;  /* 0x0000000b00057308 */ /* 0x000e220000001800 */
[----:B------:R-:W-:Y:S01]  /*0990*/  IMAD.MOV.U32 R4, RZ, RZ, 0x1 ;  /* 0x00000001ff047424 */ /* 0x000fe200078e00ff */
[----:B------:R-:W-:Y:S01]  /*09a0*/  FSETP.GEU.AND P1, PT, |R9|, 6.5827683646048100446e-37, PT ;  /* 0x036000000900780b */ /* 0x000fe20003f2e200 */
[----:B------:R-:W-:Y:S04]  /*09b0*/  BSSY.RECONVERGENT B0, `(.L_x_22) ;  /* 0x0000014000007945 */ /* 0x000fe80003800200 */
[----:B0-----:R-:W-:-:S08]  /*09c0*/  DFMA R6, R4, -R10, 1 ;  /* 0x3ff000000406742b */ /* 0x001fd0000000080a */
[----:B------:R-:W-:-:S08]  /*09d0*/  DFMA R6, R6, R6, R6 ;  /* 0x000000060606722b */ /* 0x000fd00000000006 */
[----:B------:R-:W-:-:S08]  /*09e0*/  DFMA R6, R4, R6, R4 ;  /* 0x000000060406722b */ /* 0x000fd00000000004 */
[----:B------:R-:W-:-:S08]  /*09f0*/  DFMA R4, R6, -R10, 1 ;  /* 0x3ff000000604742b */ /* 0x000fd0000000080a */
[----:B------:R-:W-:-:S08]  /*0a00*/  DFMA R4, R6, R4, R6 ;  /* 0x000000040604722b */ /* 0x000fd00000000006 */
[----:B------:R-:W-:-:S08]  /*0a10*/  DMUL R6, R8, R4 ;  /* 0x0000000408067228 */ /* 0x000fd00000000000 */
[----:B------:R-:W-:-:S08]  /*0a20*/  DFMA R12, R6, -R10, R8 ;  /* 0x8000000a060c722b */ /* 0x000fd00000000008 */
[----:B------:R-:W-:-:S10]  /*0a30*/  DFMA R4, R4, R12, R6 ;  /* 0x0000000c0404722b */ /* 0x000fd40000000006 */
[----:B------:R-:W-:-:S05]  /*0a40*/  FFMA R0, RZ, R11, R5 ;  /* 0x0000000bff007223 */ /* 0x000fca0000000005 */
[----:B------:R-:W-:-:S13]  /*0a50*/  FSETP.GT.AND P0, PT, |R0|, 1.469367938527859385e-39, PT ;  /* 0x001000000000780b */ /* 0x000fda0003f04200 */
[----:B------:R-:W-:Y:S05]  /*0a60*/  @P0 BRA P1, `(.L_x_23) ;  /* 0x0000000000200947 */ /* 0x000fea0000800000 */
[----:B------:R-:W-:Y:S01]  /*0a70*/  IMAD.MOV.U32 R12, RZ, RZ, R8 ;  /* 0x000000ffff0c7224 */ /* 0x000fe200078e0008 */
[----:B------:R-:W-:Y:S01]  /*0a80*/  MOV R0, 0xad0 ;  /* 0x00000ad000007802 */ /* 0x000fe20000000f00 */
[----:B------:R-:W-:Y:S01]  /*0a90*/  IMAD.MOV.U32 R13, RZ, RZ, R9 ;  /* 0x000000ffff0d7224 */ /* 0x000fe200078e0009 */
[----:B------:R-:W-:Y:S01]  /*0aa0*/  MOV R9, R11 ;  /* 0x0000000b00097202 */ /* 0x000fe20000000f00 */
[----:B------:R-:W-:-:S07]  /*0ab0*/  IMAD.MOV.U32 R8, RZ, RZ, R10 ;  /* 0x000000ffff087224 */ /* 0x000fce00078e000a */
[----:B------:R-:W-:Y:S05]  /*0ac0*/  CALL.REL.NOINC `($__internal_1_$__cuda_sm20_div_rn_f64_full) ;  /* 0x0000000c00547944 */ /* 0x000fea0003c00000 */
[----:B------:R-:W-:Y:S02]  /*0ad0*/  IMAD.MOV.U32 R4, RZ, RZ, R6 ;  /* 0x000000ffff047224 */ /* 0x000fe400078e0006 */
[----:B------:R-:W-:-:S07]  /*0ae0*/  IMAD.MOV.U32 R5, RZ, RZ, R7 ;  /* 0x000000ffff057224 */ /* 0x000fce00078e0007 */
.L_x_23:
[----:B------:R-:W-:Y:S05]  /*0af0*/  BSYNC.RECONVERGENT B0 ;  /* 0x0000000000007941 */ /* 0x000fea0003800200 */
.L_x_22:
[----:B------:R-:W0:Y:S01]  /*0b00*/  MUFU.RCP64H R7, R11 ;  /* 0x0000000b00077308 */ /* 0x000e220000001800 */
[----:B------:R-:W-:Y:S01]  /*0b10*/  IMAD.MOV.U32 R6, RZ, RZ, 0x1 ;  /* 0x00000001ff067424 */ /* 0x000fe200078e00ff */
[----:B------:R1:W-:Y:S01]  /*0b20*/  ST.E.64 desc[UR36][R16.64], R4 ;  /* 0x0000000410007985 */ /* 0x0003e2000c101b24 */
[----:B------:R-:W-:Y:S01]  /*0b30*/  FSETP.GEU.AND P1, PT, |R25|, 6.5827683646048100446e-37, PT ;  /* 0x036000001900780b */ /* 0x000fe20003f2e200 */
[----:B------:R-:W-:Y:S03]  /*0b40*/  BSSY.RECONVERGENT B0, `(.L_x_24) ;  /* 0x0000012000007945 */ /* 0x000fe60003800200 */
        /* <DEDUP_REMOVED lines=10> */
[----:B-1----:R-:W-:Y:S05]  /*0bf0*/  @P0 BRA P1, `(.L_x_25) ;  /* 0x0000000000180947 */ /* 0x002fea0000800000 */
[----:B------:R-:W-:Y:S01]  /*0c00*/  IMAD.MOV.U32 R12, RZ, RZ, R24 ;  /* 0x000000ffff0c7224 */ /* 0x000fe200078e0018 */
[----:B------:R-:W-:Y:S01]  /*0c10*/  MOV R0, 0xc60 ;  /* 0x00000c6000007802 */ /* 0x000fe20000000f00 */
[----:B------:R-:W-:Y:S02]  /*0c20*/  IMAD.MOV.U32 R13, RZ, RZ, R25 ;  /* 0x000000ffff0d7224 */ /* 0x000fe400078e0019 */
[----:B------:R-:W-:Y:S02]  /*0c30*/  IMAD.MOV.U32 R8, RZ, RZ, R10 ;  /* 0x000000ffff087224 */ /* 0x000fe400078e000a */
[----:B------:R-:W-:-:S07]  /*0c40*/  IMAD.MOV.U32 R9, RZ, RZ, R11 ;  /* 0x000000ffff097224 */ /* 0x000fce00078e000b */
[----:B------:R-:W-:Y:S05]  /*0c50*/  CALL.REL.NOINC `($__internal_1_$__cuda_sm20_div_rn_f64_full) ;  /* 0x0000000800f07944 */ /* 0x000fea0003c00000 */
.L_x_25:
[----:B------:R-:W-:Y:S05]  /*0c60*/  BSYNC.RECONVERGENT B0 ;  /* 0x0000000000007941 */ /* 0x000fea0003800200 */
.L_x_24:
        /* <DEDUP_REMOVED lines=22> */
[----:B------:R-:W-:Y:S02]  /*0dd0*/  IMAD.MOV.U32 R8, RZ, RZ, R6 ;  /* 0x000000ffff087224 */ /* 0x000fe400078e0006 */
[----:B------:R-:W-:-:S07]  /*0de0*/  IMAD.MOV.U32 R9, RZ, RZ, R7 ;  /* 0x000000ffff097224 */ /* 0x000fce00078e0007 */
.L_x_27:
[----:B------:R-:W-:Y:S05]  /*0df0*/  BSYNC.RECONVERGENT B0 ;  /* 0x0000000000007941 */ /* 0x000fea0003800200 */
.L_x_26:
[----:B------:R-:W-:Y:S01]  /*0e00*/  MOV R26, 0x8 ;  /* 0x00000008001a7802 */ /* 0x000fe20000000f00 */
[----:B------:R0:W-:Y:S01]  /*0e10*/  ST.E.64 desc[UR36][R16.64+0x10], R8 ;  /* 0x0000100810007985 */ /* 0x0001e2000c101b24 */
[----:B------:R-:W-:Y:S02]  /*0e20*/  IMAD.MOV.U32 R4, RZ, RZ, 0x18 ;  /* 0x00000018ff047424 */ /* 0x000fe400078e00ff */
[----:B------:R0:W1:Y:S01]  /*0e30*/  LDC.64 R6, c[0x4][R26] ;  /* 0x010000001a067b82 */ /* 0x0000620000000a00 */
[----:B------:R-:W-:-:S07]  /*0e40*/  IMAD.MOV.U32 R5, RZ, RZ, RZ ;  /* 0x000000ffff057224 */ /* 0x000fce00078e00ff */
[----:B------:R-:W-:-:S07]  /*0e50*/  LEPC R20, `(.L_x_28) ;  /* 0x000000001014794e */ /* 0x000fce0000000000 */
[----:B01----:R-:W-:Y:S05]  /*0e60*/  CALL.ABS.NOINC R6 ;  /* 0x0000000006007343 */ /* 0x003fea0003c00000 */
.L_x_28:
[----:B------:R-:W2:Y:S01]  /*0e70*/  LDG.E.64 R6, desc[UR36][R22.64] ;  /* 0x0000002416067981 */ /* 0x000ea2000c1e1b00 */
[----:B------:R-:W-:Y:S01]  /*0e80*/  DADD R10, R18, R18 ;  /* 0x00000000120a7229 */ /* 0x000fe20000000012 */
[----:B------:R-:W-:Y:S02]  /*0e90*/  IMAD.MOV.U32 R24, RZ, RZ, R4 ;  /* 0x000000ffff187224 */ /* 0x000fe400078e0004 */
[----:B------:R-:W-:-:S05]  /*0ea0*/  IMAD.MOV.U32 R25, RZ, RZ, R5 ;  /* 0x000000ffff197224 */ /* 0x000fca00078e0005 */
[----:B--2---:R-:W-:-:S07]  /*0eb0*/  DMUL R6, R10, R6 ;  /* 0x000000060a067228 */ /* 0x004fce0000000000 */
[----:B------:R0:W-:Y:S04]  /*0ec0*/  ST.E.64 desc[UR36][R24.64], R6 ;  /* 0x0000000618007985 */ /* 0x0001e8000c101b24 */
[----:B------:R-:W2:Y:S02]  /*0ed0*/  LDG.E.64 R8, desc[UR36][R22.64+0x8] ;  /* 0x0000082416087981 */ /* 0x000ea4000c1e1b00 */
[----:B--2---:R-:W-:-:S07]  /*0ee0*/  DMUL R8, R10, R8 ;  /* 0x000000080a087228 */ /* 0x004fce0000000000 */
[----:B------:R0:W-:Y:S04]  /*0ef0*/  ST.E.64 desc[UR36][R24.64+0x8], R8 ;  /* 0x0000080818007985 */ /* 0x0001e8000c101b24 */
[----:B------:R-:W2:Y:S01]  /*0f00*/  LDG.E.64 R4, desc[UR36][R22.64+0x10] ;  /* 0x0000102416047981 */ /* 0x000ea2000c1e1b00 */
[----:B------:R-:W1:Y:S01]  /*0f10*/  LDC.64 R26, c[0x4][R26] ;  /* 0x010000001a1a7b82 */ /* 0x000e620000000a00 */
[----:B--2---:R-:W-:Y:S01]  /*0f20*/  DMUL R10, R10, R4 ;  /* 0x000000040a0a7228 */ /* 0x004fe20000000000 */
[----:B------:R-:W-:Y:S02]  /*0f30*/  IMAD.MOV.U32 R4, RZ, RZ, 0x18 ;  /* 0x00000018ff047424 */ /* 0x000fe400078e00ff */
[----:B------:R-:W-:-:S04]  /*0f40*/  IMAD.MOV.U32 R5, RZ, RZ, RZ ;  /* 0x000000ffff057224 */ /* 0x000fc800078e00ff */
[----:B-1----:R0:W-:Y:S04]  /*0f50*/  ST.E.64 desc[UR36][R24.64+0x10], R10 ;  /* 0x0000100a18007985 */ /* 0x0021e8000c101b24 */
[----:B------:R-:W-:-:S07]  /*0f60*/  LEPC R20, `(.L_x_29) ;  /* 0x000000001014794e */ /* 0x000fce0000000000 */
[----:B0-----:R-:W-:Y:S05]  /*0f70*/  CALL.ABS.NOINC R26 ;  /* 0x000000001a007343 */ /* 0x001fea0003c00000 */
.L_x_29:
[----:B------:R-:W0:Y:S01]  /*0f80*/  LDC.64 R20, c[0x0][0x390] ;  /* 0x0000e400ff147b82 */ /* 0x000e220000000a00 */
[----:B------:R-:W2:Y:S04]  /*0f90*/  LD.E.64 R6, desc[UR36][R24.64] ;  /* 0x0000002418067980 */ /* 0x000ea8000c101b00 */
[----:B0-----:R-:W2:Y:S01]  /*0fa0*/  LDG.E.64 R8, desc[UR36][R20.64] ;  /* 0x0000002414087981 */ /* 0x001ea2000c1e1b00 */
[----:B------:R-:W-:Y:S02]  /*0fb0*/  IMAD.MOV.U32 R22, RZ, RZ, R4 ;  /* 0x000000ffff167224 */ /* 0x000fe400078e0004 */
[----:B------:R-:W-:Y:S01]  /*0fc0*/  IMAD.MOV.U32 R23, RZ, RZ, R5 ;  /* 0x000000ffff177224 */ /* 0x000fe200078e0005 */
[----:B--2---:R-:W-:-:S07]  /*0fd0*/  DADD R6, R6, -R8 ;  /* 0x0000000006067229 */ /* 0x004fce0000000808 */
[----:B------:R0:W-:Y:S04]  /*0fe0*/  ST.E.64 desc[UR36][R22.64], R6 ;  /* 0x0000000616007985 */ /* 0x0001e8000c101b24 */
[----:B------:R-:W2:Y:S04]  /*0ff0*/  LD.E.64 R4, desc[UR36][R24.64+0x8] ;  /* 0x0000082418047980 */ /* 0x000ea8000c101b00 */
[----:B------:R-:W2:Y:S02]  /*1000*/  LDG.E.64 R8, desc[UR36][R20.64+0x8] ;  /* 0x0000082414087981 */ /* 0x000ea4000c1e1b00 */
[----:B--2---:R-:W-:-:S07]  /*1010*/  DADD R4, R4, -R8 ;  /* 0x0000000004047229 */ /* 0x004fce0000000808 */
[----:B------:R1:W-:Y:S04]  /*1020*/  ST.E.64 desc[UR36][R22.64+0x8], R4 ;  /* 0x0000080416007985 */ /* 0x0003e8000c101b24 */
[----:B------:R-:W2:Y:S04]  /*1030*/  LDG.E.64 R10, desc[UR36][R20.64+0x10] ;  /* 0x00001024140a7981 */ /* 0x000ea8000c1e1b00 */
[----:B------:R-:W2:Y:S02]  /*1040*/  LD.E.64 R8, desc[UR36][R24.64+0x10] ;  /* 0x0000102418087980 */ /* 0x000ea4000c101b00 */
[----:B--2---:R-:W-:-:S07]  /*1050*/  DADD R8, R8, -R10 ;  /* 0x0000000008087229 */ /* 0x004fce000000080a */
[----:B------:R2:W-:Y:S04]  /*1060*/  ST.E.64 desc[UR36][R22.64+0x10], R8 ;  /* 0x0000100816007985 */ /* 0x0005e8000c101b24 */
[----:B------:R-:W3:Y:S04]  /*1070*/  LD.E.64 R10, desc[UR36][R16.64] ;  /* 0x00000024100a7980 */ /* 0x000ee8000c101b00 */
[----:B------:R-:W4:Y:S04]  /*1080*/  LD.E.64 R12, desc[UR36][R16.64+0x8] ;  /* 0x00000824100c7980 */ /* 0x000f28000c101b00 */
[----:B------:R-:W5:Y:S01]  /*1090*/  LD.E.64 R14, desc[UR36][R16.64+0x10] ;  /* 0x00001024100e7980 */ /* 0x000f62000c101b00 */
[----:B------:R-:W-:Y:S01]  /*10a0*/  MOV R26, 0x10 ;  /* 0x00000010001a7802 */ /* 0x000fe20000000f00 */
[----:B------:R-:W-:Y:S01]  /*10b0*/  IMAD.MOV.U32 R0, RZ, RZ, RZ ;  /* 0x000000ffff007224 */ /* 0x000fe200078e00ff */
[----:B---3--:R-:W-:-:S02]  /*10c0*/  DFMA R10, R6, R10, RZ ;  /* 0x0000000a060a722b */ /* 0x008fc400000000ff */
[----:B0-----:R2:W0:Y:S06]  /*10d0*/  LDC.64 R6, c[0x4][R26] ;  /* 0x010000001a067b82 */ /* 0x00142c0000000a00 */
[----:B----4-:R-:W-:Y:S01]  /*10e0*/  DFMA R10, R4, R12, R10 ;  /* 0x0000000c040a722b */ /* 0x010fe2000000000a */
[----:B-1----:R-:W-:Y:S01]  /*10f0*/  IMAD.MOV.U32 R4, RZ, RZ, R24 ;  /* 0x000000ffff047224 */ /* 0x002fe200078e0018 */
[----:B------:R-:W-:Y:S01]  /*1100*/  MOV R5, R25 ;  /* 0x0000001900057202 */ /* 0x000fe20000000f00 */
[----:B------:R-:W-:-:S05]  /*1110*/  IMAD.MOV.U32 R24, RZ, RZ, RZ ;  /* 0x000000ffff187224 */ /* 0x000fca00078e00ff */
[----:B-----5:R-:W-:-:S08]  /*1120*/  DFMA R10, R8, R14, R10 ;  /* 0x0000000e080a722b */ /* 0x020fd0000000000a */
[----:B------:R-:W-:Y:S02]  /*1130*/  DSETP.MAX.AND P0, P1, RZ, R10, PT ;  /* 0x0000000aff00722a */ /* 0x000fe4000390f000 */
[----:B------:R-:W-:-:S04]  /*1140*/  IMAD.MOV.U32 R3, RZ, RZ, R11 ;  /* 0x000000ffff037224 */ /* 0x000fc800078e000b */
[----:B------:R-:W-:Y:S02]  /*1150*/  SEL R24, R24, R10, P0 ;  /* 0x0000000a18187207 */ /* 0x000fe40000000000 */
[----:B------:R-:W-:-:S06]  /*1160*/  FSEL R25, R0, R3, P0 ;  /* 0x0000000300197208 */ /* 0x000fcc0000000000 */
[----:B--2---:R-:W-:-:S07]  /*1170*/  @P1 LOP3.LUT R25, R3, 0x80000, RZ, 0xfc, !PT ;  /* 0x0008000003191812 */ /* 0x004fce00078efcff */
[----:B------:R-:W-:-:S07]  /*1180*/  LEPC R20, `(.L_x_30) ;  /* 0x000000001014794e */ /* 0x000fce0000000000 */
[----:B0-----:R-:W-:Y:S05]  /*1190*/  CALL.ABS.NOINC R6 ;  /* 0x0000000006007343 */ /* 0x001fea0003c00000 */
.L_x_30:
[----:B------:R0:W1:Y:S01]  /*11a0*/  LDC.64 R6, c[0x4][R26] ;  /* 0x010000001a067b82 */ /* 0x0000620000000a00 */
[----:B------:R-:W-:Y:S02]  /*11b0*/  IMAD.MOV.U32 R4, RZ, RZ, R22 ;  /* 0x000000ffff047224 */ /* 0x000fe400078e0016 */
[----:B------:R-:W-:-:S07]  /*11c0*/  IMAD.MOV.U32 R5, RZ, RZ, R23 ;  /* 0x000000ffff057224 */ /* 0x000fce00078e0017 */
[----:B------:R-:W-:-:S07]  /*11d0*/  LEPC R20, `(.L_x_31) ;  /* 0x000000001014794e */ /* 0x000fce0000000000 */
[----:B01----:R-:W-:Y:S05]  /*11e0*/  CALL.ABS.NOINC R6 ;  /* 0x0000000006007343 */ /* 0x003fea0003c00000 */
.L_x_31:
[----:B------:R-:W0:Y:S01]  /*11f0*/  LDC.64 R26, c[0x4][R26] ;  /* 0x010000001a1a7b82 */ /* 0x000e220000000a00 */
[----:B------:R-:W-:Y:S02]  /*1200*/  IMAD.MOV.U32 R4, RZ, RZ, R16 ;  /* 0x000000ffff047224 */ /* 0x000fe400078e0010 */
[----:B------:R-:W-:-:S07]  /*1210*/  IMAD.MOV.U32 R5, RZ, RZ, R17 ;  /* 0x000000ffff057224 */ /* 0x000fce00078e0011 */
[----:B------:R-:W-:-:S07]  /*1220*/  LEPC R20, `(.L_x_32) ;  /* 0x000000001014794e */ /* 0x000fce0000000000 */
[----:B0-----:R-:W-:Y:S05]  /*1230*/  CALL.ABS.NOINC R26 ;  /* 0x000000001a007343 */ /* 0x001fea0003c00000 */
.L_x_32:
[----:B------:R-:W0:Y:S01]  /*1240*/  LDC.64 R4, c[0x0][0x3c8] ;  /* 0x0000f200ff047b82 */ /* 0x000e220000000a00 */
[----:B------:R-:W-:Y:S01]  /*1250*/  DSETP.NEU.AND P2, PT, R24, RZ, PT ;  /* 0x000000ff1800722a */ /* 0x000fe20003f4d000 */
[----:B------:R-:W-:-:S13]  /*1260*/  BSSY.RECONVERGENT B0, `(.L_x_33) ;  /* 0x0000027000007945 */ /* 0x000fda0003800200 */
[----:B------:R-:W1:Y:S01]  /*1270*/  @!P2 LDC.64 R6, c[0x0][0x3c8] ;  /* 0x0000f200ff06ab82 */ /* 0x000e620000000a00 */
[----:B0-----:R-:W-:Y:S02]  /*1280*/  SHF.R.U32.HI R0, RZ, 0x14, R5 ;  /* 0x00000014ff007819 */ /* 0x001fe40000011605 */
[----:B------:R-:W-:Y:S02]  /*1290*/  ISETP.GE.OR P3, PT, R5, RZ, P2 ;  /* 0x000000ff0500720c */ /* 0x000fe40001766670 */
[----:B------:R-:W-:-:S05]  /*12a0*/  LOP3.LUT R0, R0, 0x7ff, RZ, 0xc0, !PT ;  /* 0x000007ff00007812 */ /* 0x000fca00078ec0ff */
[----:B------:R-:W-:-:S05]  /*12b0*/  VIADD R3, R0, 0xfffffc0c ;  /* 0xfffffc0c00037836 */ /* 0x000fca0000000000 */
[CC--:B------:R-:W-:Y:S02]  /*12c0*/  SHF.L.U32 R0, R4.reuse, R3.reuse, RZ ;  /* 0x0000000304007219 */ /* 0x0c0fe400000006ff */
[----:B------:R-:W-:Y:S01]  /*12d0*/  SHF.L.U64.HI R3, R4, R3, R5 ;  /* 0x0000000304037219 */ /* 0x000fe20000010205 */
[----:B------:R-:W-:Y:S01]  /*12e0*/  @!P2 IMAD.MOV.U32 R4, RZ, RZ, RZ ;  /* 0x000000ffff04a224 */ /* 0x000fe200078e00ff */
[----:B------:R-:W-:-:S04]  /*12f0*/  ISETP.NE.U32.AND P0, PT, R0, RZ, PT ;  /* 0x000000ff0000720c */ /* 0x000fc80003f05070 */
[----:B------:R-:W-:-:S04]  /*1300*/  ISETP.NE.AND.EX P0, PT, R3, -0x80000000, PT, P0 ;  /* 0x800000000300780c */ /* 0x000fc80003f05300 */
[----:B------:R-:W-:-:S09]  /*1310*/  PLOP3.LUT P1, PT, P0, PT, PT, 0x8, 0x80 ;  /* 0x000000000080781c */ /* 0x000fd2000072e170 */
[----:B-1----:R-:W-:-:S06]  /*1320*/  @!P2 DSETP.NEU.AND P1, PT, |R6|, 0.5, !P0 ;  /* 0x3fe000000600a42a */ /* 0x002fcc000472d200 */
[----:B------:R-:W-:-:S04]  /*1330*/  @!P2 SEL R5, R25, RZ, P1 ;  /* 0x000000ff1905a207 */ /* 0x000fc80000800000 */
[----:B------:R-:W-:Y:S01]  /*1340*/  @!P3 LOP3.LUT R5, R5, 0x7ff00000, RZ, 0xfc, !PT ;  /* 0x7ff000000505b812 */ /* 0x000fe200078efcff */
[----:B------:R-:W-:Y:S06]  /*1350*/  @!P2 BRA `(.L_x_34) ;  /* 0x00000000005ca947 */ /* 0x000fec0003800000 */
[----:B------:R-:W0:Y:S01]  /*1360*/  LDCU.64 UR4, c[0x0][0x3c8] ;  /* 0x00007900ff0477ac */ /* 0x000e220008000a00 */
[----:B------:R-:W-:Y:S01]  /*1370*/  BSSY.RECONVERGENT B1, `(.L_x_35) ;  /* 0x0000007000017945 */ /* 0x000fe20003800200 */
[----:B------:R-:W-:Y:S01]  /*1380*/  IMAD.MOV.U32 R12, RZ, RZ, R24 ;  /* 0x000000ffff0c7224 */ /* 0x000fe200078e0018 */
[----:B------:R-:W-:Y:S01]  /*1390*/  MOV R0, 0x13e0 ;  /* 0x000013e000007802 */ /* 0x000fe20000000f00 */
[----:B------:R-:W-:Y:S02]  /*13a0*/  IMAD.MOV.U32 R5, RZ, RZ, R25 ;  /* 0x000000ffff057224 */ /* 0x000fe400078e0019 */
[----:B0-----:R-:W-:Y:S02]  /*13b0*/  IMAD.U32 R4, RZ, RZ, UR4 ;  /* 0x00000004ff047e24 */ /* 0x001fe4000f8e00ff */
[----:B------:R-:W-:-:S07]  /*13c0*/  IMAD.U32 R3, RZ, RZ, UR5 ;  /* 0x00000005ff037e24 */ /* 0x000fce000f8e00ff */
[----:B------:R-:W-:Y:S05]  /*13d0*/  CALL.REL.NOINC `($_Z12phong_shaderPKdS0_S0_S0_Pdidddd$__internal_accurate_pow) ;  /* 0x0000000c003c7944 */ /* 0x000fea0003c00000 */
[----:B------:R-:W-:Y:S05]  /*13e0*/  BSYNC.RECONVERGENT B1 ;  /* 0x0000000000017941 */ /* 0x000fea0003800200 */
.L_x_35:
[----:B------:R-:W0:Y:S01]  /*13f0*/  LDCU.64 UR4, c[0x0][0x3c8] ;  /* 0x00007900ff0477ac */ /* 0x000e220008000a00 */
[----:B------:R-:W-:Y:S01]  /*1400*/  IMAD.MOV.U32 R5, RZ, RZ, R3 ;  /* 0x000000ffff057224 */ /* 0x000fe200078e0003 */
[----:B------:R-:W-:-:S05]  /*1410*/  ISETP.GE.AND P2, PT, R25, RZ, PT ;  /* 0x000000ff1900720c */ /* 0x000fca0003f46270 */
[----:B------:R-:W-:-:S10]  /*1420*/  DADD R10, -RZ, -R4 ;  /* 0x00000000ff0a7229 */ /* 0x000fd40000000904 */
[-C--:B------:R-:W-:Y:S01]  /*1430*/  FSEL R5, R10, R4.reuse, P1 ;  /* 0x000000040a057208 */ /* 0x080fe20000800000 */
[----:B0-----:R-:W-:Y:S01]  /*1440*/  IMAD.U32 R6, RZ, RZ, UR4 ;  /* 0x00000004ff067e24 */ /* 0x001fe2000f8e00ff */
[-C--:B------:R-:W-:Y:S01]  /*1450*/  FSEL R10, R11, R3.reuse, P1 ;  /* 0x000000030b0a7208 */ /* 0x080fe20000800000 */
[----:B------:R-:W-:Y:S01]  /*1460*/  IMAD.U32 R7, RZ, RZ, UR5 ;  /* 0x00000005ff077e24 */ /* 0x000fe2000f8e00ff */
[----:B------:R-:W-:Y:S02]  /*1470*/  FSEL R4, R5, R4, !P2 ;  /* 0x0000000405047208 */ /* 0x000fe40005000000 */
[----:B------:R-:W-:Y:S01]  /*1480*/  FSEL R5, R10, R3, !P2 ;  /* 0x000000030a057208 */ /* 0x000fe20005000000 */
[----:B------:R-:W0:Y:S02]  /*1490*/  FRND.F64.TRUNC R8, R6 ;  /* 0x0000000600087313 */ /* 0x000e24000030d800 */
[----:B0-----:R-:W-:-:S14]  /*14a0*/  DSETP.NEU.AND P0, PT, R8, R6, PT ;  /* 0x000000060800722a */ /* 0x001fdc0003f0d000 */
[----:B------:R-:W-:Y:S02]  /*14b0*/  @P0 FSEL R4, R4, RZ, P2 ;  /* 0x000000ff04040208 */ /* 0x000fe40001000000 */
[----:B------:R-:W-:-:S07]  /*14c0*/  @P0 FSEL R5, R5, -QNAN , P2 ;  /* 0xfff8000005050808 */ /* 0x000fce0001000000 */
.L_x_34:
[----:B------:R-:W-:Y:S05]  /*14d0*/  BSYNC.RECONVERGENT B0 ;  /* 0x0000000000007941 */ /* 0x000fea0003800200 */
.L_x_33:
[----:B------:R-:W-:Y:S01]  /*14e0*/  DADD R8, R24, R6 ;  /* 0x0000000018087229 */ /* 0x000fe20000000006 */
[----:B------:R-:W-:Y:S09]  /*14f0*/  BSSY.RECONVERGENT B0, `(.L_x_36) ;  /* 0x000001c000007945 */ /* 0x000ff20003800200 */
[----:B------:R-:W-:-:S04]  /*1500*/  LOP3.LUT R8, R9, 0x7ff00000, RZ, 0xc0, !PT ;  /* 0x7ff0000009087812 */ /* 0x000fc800078ec0ff */
[----:B------:R-:W-:-:S13]  /*1510*/  ISETP.NE.AND P0, PT, R8, 0x7ff00000, PT ;  /* 0x7ff000000800780c */ /* 0x000fda0003f05270 */
[----:B------:R-:W-:Y:S05]  /*1520*/  @P0 BRA `(.L_x_37) ;  /* 0x0000000000600947 */ /* 0x000fea0003800000 */
[----:B------:R-:W-:-:S14]  /*1530*/  DSETP.NAN.AND P0, PT, R6, R6, PT ;  /* 0x000000060600722a */ /* 0x000fdc0003f08000 */
[----:B------:R-:W-:Y:S01]  /*1540*/  @P0 DADD R4, R24, R6 ;  /* 0x0000000018040229 */ /* 0x000fe20000000006 */
[----:B------:R-:W-:Y:S10]  /*1550*/  @P0 BRA `(.L_x_37) ;  /* 0x0000000000540947 */ /* 0x000ff40003800000 */
[----:B------:R-:W-:-:S14]  /*1560*/  DSETP.NEU.AND P2, PT, |R6|, +INF , PT ;  /* 0x7ff000000600742a */ /* 0x000fdc0003f4d200 */
[----:B------:R-:W0:Y:S01]  /*1570*/  @!P2 LDC R0, c[0x0][0x3cc] ;  /* 0x0000f300ff00ab82 */ /* 0x000e220000000800 */
[----:B------:R-:W-:Y:S01]  /*1580*/  @!P2 DSETP.GT.AND P0, PT, R24, 1, PT ;  /* 0x3ff000001800a42a */ /* 0x000fe20003f04000 */
[----:B------:R-:W-:Y:S01]  /*1590*/  @!P2 IMAD.MOV.U32 R4, RZ, RZ, RZ ;  /* 0x000000ffff04a224 */ /* 0x000fe200078e00ff */
[----:B0-----:R-:W-:-:S04]  /*15a0*/  ISETP.GE.OR P3, PT, R0, RZ, P2 ;  /* 0x000000ff0000720c */ /* 0x001fc80001766670 */
[----:B------:R-:W-:-:S09]  /*15b0*/  @!P2 SEL R0, RZ, 0x7ff00000, !P0 ;  /* 0x7ff00000ff00a807 */ /* 0x000fd20004000000 */
[----:B------:R-:W-:-:S05]  /*15c0*/  @!P3 LOP3.LUT R0, R0, 0x7ff00000, RZ, 0x3c, !PT ;  /* 0x7ff000000000b812 */ /* 0x000fca00078e3cff */
[----:B------:R-:W-:Y:S01]  /*15d0*/  @!P2 IMAD.MOV.U32 R5, RZ, RZ, R0 ;  /* 0x000000ffff05a224 */ /* 0x000fe200078e0000 */
[----:B------:R-:W-:Y:S06]  /*15e0*/  @!P2 BRA `(.L_x_37) ;  /* 0x000000000030a947 */ /* 0x000fec0003800000 */
[----:B------:R-:W-:-:S14]  /*15f0*/  DSETP.NEU.AND P0, PT, R24, +INF , PT ;  /* 0x7ff000001800742a */ /* 0x000fdc0003f0d000 */
[----:B------:R-:W-:Y:S05]  /*1600*/  @P0 BRA `(.L_x_37) ;  /* 0x0000000000280947 */ /* 0x000fea0003800000 */
[----:B------:R-:W0:Y:S01]  /*1610*/  LDC R0, c[0x0][0x3cc] ;  /* 0x0000f300ff007b82 */ /* 0x000e220000000800 */
[----:B------:R-:W-:Y:S01]  /*1620*/  ISETP.GE.AND P2, PT, R25, RZ, PT ;  /* 0x000000ff1900720c */ /* 0x000fe20003f46270 */
[----:B------:R-:W-:Y:S01]  /*1630*/  IMAD.MOV.U32 R4, RZ, RZ, RZ ;  /* 0x000000ffff047224 */ /* 0x000fe200078e00ff */
[C---:B0-----:R-:W-:Y:S02]  /*1640*/  ISETP.GE.AND P0, PT, R0.reuse, RZ, PT ;  /* 0x000000ff0000720c */ /* 0x041fe40003f06270 */
[----:B------:R-:W-:Y:S02]  /*1650*/  LOP3.LUT R0, R0, 0x7fffffff, RZ, 0xc0, !PT ;  /* 0x7fffffff00007812 */ /* 0x000fe400078ec0ff */
[----:B------:R-:W-:Y:S02]  /*1660*/  SEL R5, RZ, 0x7ff00000, !P0 ;  /* 0x7ff00000ff057807 */ /* 0x000fe40004000000 */
[----:B------:R-:W-:-:S03]  /*1670*/  ISETP.NE.AND P0, PT, R0, 0x3fe00000, PT ;  /* 0x3fe000000000780c */ /* 0x000fc60003f05270 */
[----:B------:R-:W-:-:S05]  /*1680*/  VIADD R0, R5, 0x80000000 ;  /* 0x8000000005007836 */ /* 0x000fca0000000000 */
[----:B------:R-:W-:-:S04]  /*1690*/  SEL R0, R0, R5, P0 ;  /* 0x0000000500007207 */ /* 0x000fc80000000000 */
[----:B------:R-:W-:-:S07]  /*16a0*/  @!P2 SEL R5, R0, R5, P1 ;  /* 0x000000050005a207 */ /* 0x000fce0000800000 */
.L_x_37:
[----:B------:R-:W-:Y:S05]  /*16b0*/  BSYNC.RECONVERGENT B0 ;  /* 0x0000000000007941 */ /* 0x000fea0003800200 */
.L_x_36:
[----:B------:R-:W0:Y:S01]  /*16c0*/  LDC.64 R12, c[0x0][0x3b0] ;  /* 0x0000ec00ff0c7b82 */ /* 0x000e220000000a00 */
[----:B------:R-:W-:Y:S01]  /*16d0*/  DSETP.MAX.AND P1, P2, RZ, R18, PT ;  /* 0x00000012ff00722a */ /* 0x000fe20003a2f000 */
[----:B------:R-:W-:Y:S01]  /*16e0*/  IMAD.MOV.U32 R3, RZ, RZ, R19 ;  /* 0x000000ffff037224 */ /* 0x000fe200078e0013 */
[----:B------:R-:W1:Y:S01]  /*16f0*/  LDCU.64 UR4, c[0x0][0x3c0] ;  /* 0x00007800ff0477ac */ /* 0x000e620008000a00 */
[----:B------:R-:W-:Y:S01]  /*1700*/  IMAD.MOV.U32 R0, RZ, RZ, RZ ;  /* 0x000000ffff007224 */ /* 0x000fe200078e00ff */
[----:B------:R-:W-:Y:S01]  /*1710*/  DSETP.NEU.AND P0, PT, R24, 1, PT ;  /* 0x3ff000001800742a */ /* 0x000fe20003f0d000 */
[----:B------:R-:W-:Y:S02]  /*1720*/  IMAD.MOV.U32 R8, RZ, RZ, RZ ;  /* 0x000000ffff087224 */ /* 0x000fe400078e00ff */
[----:B------:R-:W0:Y:S01]  /*1730*/  LDC.64 R10, c[0x0][0x3b8] ;  /* 0x0000ee00ff0a7b82 */ /* 0x000e220000000a00 */
[----:B------:R-:W-:Y:S02]  /*1740*/  FSEL R9, R0, R3, P1 ;  /* 0x0000000300097208 */ /* 0x000fe40000800000 */
[----:B------:R-:W-:Y:S01]  /*1750*/  SEL R8, R8, R18, P1 ;  /* 0x0000001208087207 */ /* 0x000fe20000800000 */
[----:B------:R-:W-:Y:S01]  /*1760*/  DSETP.NEU.AND P1, PT, R6, RZ, PT ;  /* 0x000000ff0600722a */ /* 0x000fe20003f2d000 */
[----:B------:R-:W-:-:S02]  /*1770*/  FSEL R4, R4, RZ, P0 ;  /* 0x000000ff04047208 */ /* 0x000fc40000000000 */
[----:B------:R-:W-:Y:S01]  /*1780*/  @P2 LOP3.LUT R9, R3, 0x80000, RZ, 0xfc, !PT ;  /* 0x0008000003092812 */ /* 0x000fe200078efcff */
[----:B------:R-:W2:Y:S01]  /*1790*/  LDC.64 R14, c[0x0][0x3a0] ;  /* 0x0000e800ff0e7b82 */ /* 0x000ea20000000a00 */
[----:B------:R-:W-:Y:S02]  /*17a0*/  FSEL R5, R5, 1.875, P0 ;  /* 0x3ff0000005057808 */ /* 0x000fe40000000000 */
[----:B------:R-:W-:Y:S02]  /*17b0*/  FSEL R4, R4, RZ, P1 ;  /* 0x000000ff04047208 */ /* 0x000fe40000800000 */
[----:B------:R-:W-:Y:S01]  /*17c0*/  FSEL R5, R5, 1.875, P1 ;  /* 0x3ff0000005057808 */ /* 0x000fe20000800000 */
[----:B0-----:R-:W-:-:S08]  /*17d0*/  DFMA R8, R8, R10, R12 ;  /* 0x0000000a0808722b */ /* 0x001fd0000000000c */
[----:B-1----:R-:W-:Y:S01]  /*17e0*/  DFMA R8, R4, UR4, R8 ;  /* 0x0000000404087c2b */ /* 0x002fe20008000008 */
[----:B--2---:R-:W-:-:S06]  /*17f0*/  IMAD.WIDE R2, R2, 0x8, R14 ;  /* 0x0000000802027825 */ /* 0x004fcc00078e020e */
[----:B------:R-:W-:Y:S01]  /*1800*/  STG.E.64 desc[UR36][R2.64], R8 ;  /* 0x0000000802007986 */ /* 0x000fe2000c101b24 */
[----:B------:R-:W-:Y:S05]  /*1810*/  EXIT ;  /* 0x000000000000794d */ /* 0x000fea0003800000 */
        .weak           $__internal_1_$__cuda_sm20_div_rn_f64_full
        .type           $__internal_1_$__cuda_sm20_div_rn_f64_full,@function
        .size           $__internal_1_$__cuda_sm20_div_rn_f64_full,($__internal_2_$__cuda_sm20_dsqrt_rn_f64_mediumpath_v1 - $__internal_1_$__cuda_sm20_div_rn_f64_full)
$__internal_1_$__cuda_sm20_div_rn_f64_full:
[C---:B------:R-:W-:Y:S01]  /*1820*/  FSETP.GEU.AND P0, PT, |R9|.reuse, 1.469367938527859385e-39, PT ;  /* 0x001000000900780b */ /* 0x040fe20003f0e200 */
[----:B------:R-:W-:Y:S01]  /*1830*/  IMAD.MOV.U32 R20, RZ, RZ, 0x1 ;  /* 0x00000001ff147424 */ /* 0x000fe200078e00ff */
[----:B------:R-:W-:Y:S01]  /*1840*/  LOP3.LUT R6, R9, 0x800fffff, RZ, 0xc0, !PT ;  /* 0x800fffff09067812 */ /* 0x000fe200078ec0ff */
[----:B------:R-:W-:Y:S01]  /*1850*/  BSSY.RECONVERGENT B1, `(.L_x_38) ;  /* 0x0000055000017945 */ /* 0x000fe20003800200 */
[C---:B------:R-:W-:Y:S02]  /*1860*/  FSETP.GEU.AND P2, PT, |R13|.reuse, 1.469367938527859385e-39, PT ;  /* 0x001000000d00780b */ /* 0x040fe40003f4e200 */
[----:B------:R-:W-:Y:S02]  /*1870*/  LOP3.LUT R7, R6, 0x3ff00000, RZ, 0xfc, !PT ;  /* 0x3ff0000006077812 */ /* 0x000fe400078efcff */
[----:B------:R-:W-:Y:S02]  /*1880*/  MOV R6, R8 ;  /* 0x0000000800067202 */ /* 0x000fe40000000f00 */
[----:B------:R-:W-:-:S02]  /*1890*/  LOP3.LUT R14, R13, 0x7ff00000, RZ, 0xc0, !PT ;  /* 0x7ff000000d0e7812 */ /* 0x000fc400078ec0ff */
[C---:B------:R-:W-:Y:S01]  /*18a0*/  LOP3.LUT R15, R9.reuse, 0x7ff00000, RZ, 0xc0, !PT ;  /* 0x7ff00000090f7812 */ /* 0x040fe200078ec0ff */
[----:B------:R-:W-:Y:S02]  /*18b0*/  @!P0 DMUL R6, R8, 8.98846567431157953865e+307 ;  /* 0x7fe0000008068828 */ /* 0x000fe40000000000 */
[----:B------:R-:W-:Y:S01]  /*18c0*/  IMAD.MOV.U32 R30, RZ, RZ, R14 ;  /* 0x000000ffff1e7224 */ /* 0x000fe200078e000e */
[C---:B------:R-:W-:Y:S01]  /*18d0*/  ISETP.GE.U32.AND P1, PT, R14.reuse, R15, PT ;  /* 0x0000000f0e00720c */ /* 0x040fe20003f26070 */
[----:B------:R-:W-:Y:S01]  /*18e0*/  IMAD.MOV.U32 R31, RZ, RZ, R15 ;  /* 0x000000ffff1f7224 */ /* 0x000fe200078e000f */
[----:B------:R-:W-:Y:S01]  /*18f0*/  @!P2 LOP3.LUT R3, R9, 0x7ff00000, RZ, 0xc0, !PT ;  /* 0x7ff000000903a812 */ /* 0x000fe200078ec0ff */
[----:B------:R-:W0:Y:S03]  /*1900*/  MUFU.RCP64H R21, R7 ;  /* 0x0000000700157308 */ /* 0x000e260000001800 */
[----:B------:R-:W-:Y:S01]  /*1910*/  @!P2 ISETP.GE.U32.AND P3, PT, R14, R3, PT ;  /* 0x000000030e00a20c */ /* 0x000fe20003f66070 */
[----:B------:R-:W-:Y:S01]  /*1920*/  IMAD.MOV.U32 R3, RZ, RZ, 0x1ca00000 ;  /* 0x1ca00000ff037424 */ /* 0x000fe200078e00ff */
[----:B------:R-:W-:-:S04]  /*1930*/  @!P0 LOP3.LUT R31, R7, 0x7ff00000, RZ, 0xc0, !PT ;  /* 0x7ff00000071f8812 */ /* 0x000fc800078ec0ff */
[----:B------:R-:W-:-:S04]  /*1940*/  @!P2 SEL R27, R3, 0x63400000, !P3 ;  /* 0x63400000031ba807 */ /* 0x000fc80005800000 */
[----:B------:R-:W-:Y:S01]  /*1950*/  @!P2 LOP3.LUT R28, R27, 0x80000000, R13, 0xf8, !PT ;  /* 0x800000001b1ca812 */ /* 0x000fe200078ef80d */
[----:B0-----:R-:W-:-:S03]  /*1960*/  DFMA R4, R20, -R6, 1 ;  /* 0x3ff000001404742b */ /* 0x001fc60000000806 */
[----:B------:R-:W-:Y:S01]  /*1970*/  @!P2 LOP3.LUT R29, R28, 0x100000, RZ, 0xfc, !PT ;  /* 0x001000001c1da812 */ /* 0x000fe200078efcff */
[----:B------:R-:W-:-:S04]  /*1980*/  @!P2 IMAD.MOV.U32 R28, RZ, RZ, RZ ;  /* 0x000000ffff1ca224 */ /* 0x000fc800078e00ff */
[----:B------:R-:W-:-:S08]  /*1990*/  DFMA R4, R4, R4, R4 ;  /* 0x000000040404722b */ /* 0x000fd00000000004 */
[----:B------:R-:W-:Y:S01]  /*19a0*/  DFMA R20, R20, R4, R20 ;  /* 0x000000041414722b */ /* 0x000fe20000000014 */
[----:B------:R-:W-:Y:S01]  /*19b0*/  SEL R5, R3, 0x63400000, !P1 ;  /* 0x6340000003057807 */ /* 0x000fe20004800000 */
[----:B------:R-:W-:-:S03]  /*19c0*/  IMAD.MOV.U32 R4, RZ, RZ, R12 ;  /* 0x000000ffff047224 */ /* 0x000fc600078e000c */
[----:B------:R-:W-:-:S03]  /*19d0*/  LOP3.LUT R5, R5, 0x800fffff, R13, 0xf8, !PT ;  /* 0x800fffff05057812 */ /* 0x000fc600078ef80d */
[----:B------:R-:W-:-:S03]  /*19e0*/  DFMA R26, R20, -R6, 1 ;  /* 0x3ff00000141a742b */ /* 0x000fc60000000806 */
[----:B------:R-:W-:-:S05]  /*19f0*/  @!P2 DFMA R4, R4, 2, -R28 ;  /* 0x400000000404a82b */ /* 0x000fca000000081c */
[----:B------:R-:W-:-:S05]  /*1a00*/  DFMA R20, R20, R26, R20 ;  /* 0x0000001a1414722b */ /* 0x000fca0000000014 */
[----:B------:R-:W-:-:S03]  /*1a10*/  @!P2 LOP3.LUT R30, R5, 0x7ff00000, RZ, 0xc0, !PT ;  /* 0x7ff00000051ea812 */ /* 0x000fc600078ec0ff */
[----:B------:R-:W-:Y:S02]  /*1a20*/  DMUL R26, R20, R4 ;  /* 0x00000004141a7228 */ /* 0x000fe40000000000 */
[----:B------:R-:W-:-:S05]  /*1a30*/  VIADD R15, R30, 0xffffffff ;  /* 0xffffffff1e0f7836 */ /* 0x000fca0000000000 */
[----:B------:R-:W-:Y:S01]  /*1a40*/  ISETP.GT.U32.AND P0, PT, R15, 0x7feffffe, PT ;  /* 0x7feffffe0f00780c */ /* 0x000fe20003f04070 */
[----:B------:R-:W-:Y:S01]  /*1a50*/  VIADD R15, R31, 0xffffffff ;  /* 0xffffffff1f0f7836 */ /* 0x000fe20000000000 */
[----:B------:R-:W-:-:S04]  /*1a60*/  DFMA R28, R26, -R6, R4 ;  /* 0x800000061a1c722b */ /* 0x000fc80000000004 */
[----:B------:R-:W-:-:S04]  /*1a70*/  ISETP.GT.U32.OR P0, PT, R15, 0x7feffffe, P0 ;  /* 0x7feffffe0f00780c */ /* 0x000fc80000704470 */
[----:B------:R-:W-:-:S09]  /*1a80*/  DFMA R20, R20, R28, R26 ;  /* 0x0000001c1414722b */ /* 0x000fd2000000001a */
        /* <DEDUP_REMOVED lines=28> */
.L_x_39:
        /* <DEDUP_REMOVED lines=16> */
.L_x_42:
[----:B------:R-:W-:Y:S01]  /*1d50*/  LOP3.LUT R15, R9, 0x80000, RZ, 0xfc, !PT ;  /* 0x00080000090f7812 */ /* 0x000fe200078efcff */
[----:B------:R-:W-:Y:S01]  /*1d60*/  IMAD.MOV.U32 R14, RZ, RZ, R8 ;  /* 0x000000ffff0e7224 */ /* 0x000fe200078e0008 */
[----:B------:R-:W-:Y:S06]  /*1d70*/  BRA `(.L_x_40) ;  /* 0x0000000000087947 */ /* 0x000fec0003800000 */
.L_x_41:
[----:B------:R-:W-:Y:S01]  /*1d80*/  LOP3.LUT R15, R13, 0x80000, RZ, 0xfc, !PT ;  /* 0x000800000d0f7812 */ /* 0x000fe200078efcff */
[----:B------:R-:W-:-:S07]  /*1d90*/  IMAD.MOV.U32 R14, RZ, RZ, R12 ;  /* 0x000000ffff0e7224 */ /* 0x000fce00078e000c */
.L_x_40:
[----:B------:R-:W-:Y:S05]  /*1da0*/  BSYNC.RECONVERGENT B1 ;  /* 0x0000000000017941 */ /* 0x000fea0003800200 */
.L_x_38:
[----:B------:R-:W-:Y:S01]  /*1db0*/  MOV R4, R0 ;  /* 0x0000000000047202 */ /* 0x000fe20000000f00 */
[----:B------:R-:W-:Y:S02]  /*1dc0*/  IMAD.MOV.U32 R5, RZ, RZ, 0x0 ;  /* 0x00000000ff057424 */ /* 0x000fe400078e00ff */
[----:B------:R-:W-:Y:S02]  /*1dd0*/  IMAD.MOV.U32 R6, RZ, RZ, R14 ;  /* 0x000000ffff067224 */ /* 0x000fe400078e000e */
[----:B------:R-:W-:Y:S01]  /*1de0*/  IMAD.MOV.U32 R7, RZ, RZ, R15 ;  /* 0x000000ffff077224 */ /* 0x000fe200078e000f */
[----:B------:R-:W-:Y:S06]  /*1df0*/  RET.REL.NODEC R4 `(_Z12phong_shaderPKdS0_S0_S0_Pdidddd) ;  /* 0xffffffe004807950 */ /* 0x000fec0003c3ffff */
        .weak           $__internal_2_$__cuda_sm20_dsqrt_rn_f64_mediumpath_v1
        .type           $__internal_2_$__cuda_sm20_dsqrt_rn_f64_mediumpath_v1,@function
        .size           $__internal_2_$__cuda_sm20_dsqrt_rn_f64_mediumpath_v1,($_Z12phong_shaderPKdS0_S0_S0_Pdidddd$__internal_accurate_pow - $__internal_2_$__cuda_sm20_dsqrt_rn_f64_mediumpath_v1)
$__internal_2_$__cuda_sm20_dsqrt_rn_f64_mediumpath_v1:
[----:B------:R-:W-:Y:S01]  /*1e00*/  ISETP.GE.U32.AND P0, PT, R4, -0x3400000, PT ;  /* 0xfcc000000400780c */ /* 0x000fe20003f06070 */
[----:B------:R-:W-:Y:S01]  /*1e10*/  BSSY.RECONVERGENT B1, `(.L_x_43) ;  /* 0x0000026000017945 */ /* 0x000fe20003800200 */
[----:B------:R-:W-:Y:S02]  /*1e20*/  IMAD.MOV.U32 R12, RZ, RZ, R14 ;  /* 0x000000ffff0c7224 */ /* 0x000fe400078e000e */
[----:B------:R-:W-:Y:S02]  /*1e30*/  IMAD.MOV.U32 R4, RZ, RZ, R26 ;  /* 0x000000ffff047224 */ /* 0x000fe400078e001a */
[----:B------:R-:W-:-:S07]  /*1e40*/  IMAD.MOV.U32 R5, RZ, RZ, R27 ;  /* 0x000000ffff057224 */ /* 0x000fce00078e001b */
[----:B------:R-:W-:Y:S05]  /*1e50*/  @!P0 BRA `(.L_x_44) ;  /* 0x0000000000208947 */ /* 0x000fea0003800000 */
[----:B------:R-:W-:-:S10]  /*1e60*/  DFMA.RM R4, R4, R12, R20 ;  /* 0x0000000c0404722b */ /* 0x000fd40000004014 */
[----:B------:R-:W-:-:S05]  /*1e70*/  IADD3 R10, P0, PT, R4, 0x1, RZ ;  /* 0x00000001040a7810 */ /* 0x000fca0007f1e0ff */
[----:B------:R-:W-:-:S06]  /*1e80*/  IMAD.X R11, RZ, RZ, R5, P0 ;  /* 0x000000ffff0b7224 */ /* 0x000fcc00000e0605 */
[----:B------:R-:W-:-:S08]  /*1e90*/  DFMA.RP R6, -R4, R10, R6 ;  /* 0x0000000a0406722b */ /* 0x000fd00000008106 */
[----:B------:R-:W-:-:S06]  /*1ea0*/  DSETP.GT.AND P0, PT, R6, RZ, PT ;  /* 0x000000ff0600722a */ /* 0x000fcc0003f04000 */
[----:B------:R-:W-:Y:S02]  /*1eb0*/  FSEL R4, R10, R4, P0 ;  /* 0x000000040a047208 */ /* 0x000fe40000000000 */
[----:B------:R-:W-:Y:S01]  /*1ec0*/  FSEL R5, R11, R5, P0 ;  /* 0x000000050b057208 */ /* 0x000fe20000000000 */
[----:B------:R-:W-:Y:S06]  /*1ed0*/  BRA `(.L_x_45) ;  /* 0x0000000000647947 */ /* 0x000fec0003800000 */
.L_x_44:
[----:B------:R-:W-:-:S14]  /*1ee0*/  DSETP.NE.AND P0, PT, R6, RZ, PT ;  /* 0x000000ff0600722a */ /* 0x000fdc0003f05000 */
[----:B------:R-:W-:Y:S05]  /*1ef0*/  @!P0 BRA `(.L_x_46) ;  /* 0x0000000000588947 */ /* 0x000fea0003800000 */
[----:B------:R-:W-:-:S13]  /*1f00*/  ISETP.GE.AND P0, PT, R7, RZ, PT ;  /* 0x000000ff0700720c */ /* 0x000fda0003f06270 */
[----:B------:R-:W-:Y:S02]  /*1f10*/  @!P0 IMAD.MOV.U32 R4, RZ, RZ, 0x0 ;  /* 0x00000000ff048424 */ /* 0x000fe400078e00ff */
[----:B------:R-:W-:Y:S01]  /*1f20*/  @!P0 IMAD.MOV.U32 R5, RZ, RZ, -0x80000 ;  /* 0xfff80000ff058424 */ /* 0x000fe200078e00ff */
[----:B------:R-:W-:Y:S06]  /*1f30*/  @!P0 BRA `(.L_x_45) ;  /* 0x00000000004c8947 */ /* 0x000fec0003800000 */
[----:B------:R-:W-:-:S13]  /*1f40*/  ISETP.GT.AND P0, PT, R7, 0x7fefffff, PT ;  /* 0x7fefffff0700780c */ /* 0x000fda0003f04270 */
[----:B------:R-:W-:Y:S05]  /*1f50*/  @P0 BRA `(.L_x_46) ;  /* 0x0000000000400947 */ /* 0x000fea0003800000 */
[----:B------:R-:W-:Y:S01]  /*1f60*/  DMUL R4, R6, 8.11296384146066816958e+31 ;  /* 0x4690000006047828 */ /* 0x000fe20000000000 */
[----:B------:R-:W-:Y:S02]  /*1f70*/  IMAD.MOV.U32 R12, RZ, RZ, 0x0 ;  /* 0x00000000ff0c7424 */ /* 0x000fe400078e00ff */
[----:B------:R-:W-:Y:S02]  /*1f80*/  IMAD.MOV.U32 R6, RZ, RZ, RZ ;  /* 0x000000ffff067224 */ /* 0x000fe400078e00ff */
[----:B------:R-:W-:Y:S01]  /*1f90*/  IMAD.MOV.U32 R13, RZ, RZ, 0x3fd80000 ;  /* 0x3fd80000ff0d7424 */ /* 0x000fe200078e00ff */
[----:B------:R-:W0:Y:S03]  /*1fa0*/  MUFU.RSQ64H R7, R5 ;  /* 0x0000000500077308 */ /* 0x000e260000001c00 */
[----:B0-----:R-:W-:-:S08]  /*1fb0*/  DMUL R10, R6, R6 ;  /* 0x00000006060a7228 */ /* 0x001fd00000000000 */
[----:B------:R-:W-:-:S08]  /*1fc0*/  DFMA R10, R4, -R10, 1 ;  /* 0x3ff00000040a742b */ /* 0x000fd0000000080a */
[----:B------:R-:W-:Y:S02]  /*1fd0*/  DFMA R12, R10, R12, 0.5 ;  /* 0x3fe000000a0c742b */ /* 0x000fe4000000000c */
[----:B------:R-:W-:-:S08]  /*1fe0*/  DMUL R10, R6, R10 ;  /* 0x0000000a060a7228 */ /* 0x000fd00000000000 */
[----:B------:R-:W-:-:S08]  /*1ff0*/  DFMA R10, R12, R10, R6 ;  /* 0x0000000a0c0a722b */ /* 0x000fd00000000006 */
[----:B------:R-:W-:Y:S02]  /*2000*/  DMUL R6, R4, R10 ;  /* 0x0000000a04067228 */ /* 0x000fe40000000000 */
[----:B------:R-:W-:-:S06]  /*2010*/  VIADD R11, R11, 0xfff00000 ;  /* 0xfff000000b0b7836 */ /* 0x000fcc0000000000 */
[----:B------:R-:W-:-:S08]  /*2020*/  DFMA R12, R6, -R6, R4 ;  /* 0x80000006060c722b */ /* 0x000fd00000000004 */
[----:B------:R-:W-:-:S10]  /*2030*/  DFMA R4, R10, R12, R6 ;  /* 0x0000000c0a04722b */ /* 0x000fd40000000006 */
[----:B------:R-:W-:Y:S01]  /*2040*/  VIADD R5, R5, 0xfcb00000 ;  /* 0xfcb0000005057836 */ /* 0x000fe20000000000 */
[----:B------:R-:W-:Y:S06]  /*2050*/  BRA `(.L_x_45) ;  /* 0x0000000000047947 */ /* 0x000fec0003800000 */
.L_x_46:
[----:B------:R-:W-:-:S11]  /*2060*/  DADD R4, R6, R6 ;  /* 0x0000000006047229 */ /* 0x000fd60000000006 */
.L_x_45:
[----:B------:R-:W-:Y:S05]  /*2070*/  BSYNC.RECONVERGENT B1 ;  /* 0x0000000000017941 */ /* 0x000fea0003800200 */
.L_x_43:
[----:B------:R-:W-:Y:S02]  /*2080*/  IMAD.MOV.U32 R10, RZ, RZ, R4 ;  /* 0x000000ffff0a7224 */ /* 0x000fe400078e0004 */
[----:B------:R-:W-:Y:S02]  /*2090*/  IMAD.MOV.U32 R11, RZ, RZ, R5 ;  /* 0x000000ffff0b7224 */ /* 0x000fe400078e0005 */
[----:B------:R-:W-:Y:S02]  /*20a0*/  IMAD.MOV.U32 R4, RZ, RZ, R0 ;  /* 0x000000ffff047224 */ /* 0x000fe400078e0000 */
[----:B------:R-:W-:-:S04]  /*20b0*/  IMAD.MOV.U32 R5, RZ, RZ, 0x0 ;  /* 0x00000000ff057424 */ /* 0x000fc800078e00ff */
[----:B------:R-:W-:Y:S05]  /*20c0*/  RET.REL.NODEC R4 `(_Z12phong_shaderPKdS0_S0_S0_Pdidddd) ;  /* 0xffffffdc04cc7950 */ /* 0x000fea0003c3ffff */
        .type           $_Z12phong_shaderPKdS0_S0_S0_Pdidddd$__internal_accurate_pow,@function
        .size           $_Z12phong_shaderPKdS0_S0_S0_Pdidddd$__internal_accurate_pow,(.L_x_126 - $_Z12phong_shaderPKdS0_S0_S0_Pdidddd$__internal_accurate_pow)
$_Z12phong_shaderPKdS0_S0_S0_Pdidddd$__internal_accurate_pow:
[----:B------:R-:W-:Y:S01]  /*20d0*/  ISETP.GT.U32.AND P0, PT, R5, 0xfffff, PT ;  /* 0x000fffff0500780c */ /* 0x000fe20003f04070 */
[--C-:B------:R-:W-:Y:S01]  /*20e0*/  IMAD.MOV.U32 R13, RZ, RZ, R5.reuse ;  /* 0x000000ffff0d7224 */ /* 0x100fe200078e0005 */
[----:B------:R-:W-:Y:S01]  /*20f0*/  UMOV UR4, 0x7d2cafe2 ;  /* 0x7d2cafe200047882 */ /* 0x000fe20000000000 */
[----:B------:R-:W-:Y:S01]  /*2100*/  IMAD.MOV.U32 R14, RZ, RZ, R12 ;  /* 0x000000ffff0e7224 */ /* 0x000fe200078e000c */
[----:B------:R-:W-:Y:S01]  /*2110*/  UMOV UR5, 0x3eb0f5ff ;  /* 0x3eb0f5ff00057882 */ /* 0x000fe20000000000 */
[----:B------:R-:W-:Y:S01]  /*2120*/  IMAD.MOV.U32 R20, RZ, RZ, 0x41ad3b5a ;  /* 0x41ad3b5aff147424 */ /* 0x000fe200078e00ff */
[----:B------:R-:W-:Y:S01]  /*2130*/  SHF.R.U32.HI R5, RZ, 0x14, R5 ;  /* 0x00000014ff057819 */ /* 0x000fe20000011605 */
[----:B------:R-:W-:Y:S01]  /*2140*/  IMAD.MOV.U32 R21, RZ, RZ, 0x3ed0f5d2 ;  /* 0x3ed0f5d2ff157424 */ /* 0x000fe200078e00ff */
[----:B------:R-:W-:Y:S01]  /*2150*/  UMOV UR6, 0x3b39803f ;  /* 0x3b39803f00067882 */ /* 0x000fe20000000000 */
[----:B------:R-:W-:-:S04]  /*2160*/  UMOV UR7, 0x3c7abc9e ;  /* 0x3c7abc9e00077882 */ /* 0x000fc80000000000 */
[----:B------:R-:W-:Y:S01]  /*2170*/  @!P0 DMUL R10, R12, 1.80143985094819840000e+16 ;  /* 0x435000000c0a8828 */ /* 0x000fe20000000000 */
[----:B------:R-:W-:-:S09]  /*2180*/  MOV R12, RZ ;  /* 0x000000ff000c7202 */ /* 0x000fd20000000f00 */
[----:B------:R-:W-:Y:S01]  /*2190*/  @!P0 IMAD.MOV.U32 R13, RZ, RZ, R11 ;  /* 0x000000ffff0d8224 */ /* 0x000fe200078e000b */
[----:B------:R-:W-:Y:S01]  /*21a0*/  @!P0 LEA.HI R5, R11, 0xffffffca, RZ, 0xc ;  /* 0xffffffca0b058811 */ /* 0x000fe200078f60ff */
[----:B------:R-:W-:-:S03]  /*21b0*/  @!P0 IMAD.MOV.U32 R14, RZ, RZ, R10 ;  /* 0x000000ffff0e8224 */ /* 0x000fc600078e000a */
[----:B------:R-:W-:-:S04]  /*21c0*/  LOP3.LUT R13, R13, 0x800fffff, RZ, 0xc0, !PT ;  /* 0x800fffff0d0d7812 */ /* 0x000fc800078ec0ff */
[----:B------:R-:W-:-:S04]  /*21d0*/  LOP3.LUT R15, R13, 0x3ff00000, RZ, 0xfc, !PT ;  /* 0x3ff000000d0f7812 */ /* 0x000fc800078efcff */
[----:B------:R-:W-:-:S13]  /*21e0*/  ISETP.GE.U32.AND P2, PT, R15, 0x3ff6a09f, PT ;  /* 0x3ff6a09f0f00780c */ /* 0x000fda0003f46070 */
[----:B------:R-:W-:-:S04]  /*21f0*/  @P2 VIADD R13, R15, 0xfff00000 ;  /* 0xfff000000f0d2836 */ /* 0x000fc80000000000 */
[----:B------:R-:W-:-:S06]  /*2200*/  @P2 IMAD.MOV.U32 R15, RZ, RZ, R13 ;  /* 0x000000ffff0f2224 */ /* 0x000fcc00078e000d */
[C---:B------:R-:W-:Y:S02]  /*2210*/  DADD R28, R14.reuse, 1 ;  /* 0x3ff000000e1c7429 */ /* 0x040fe40000000000 */
[----:B------:R-:W-:-:S04]  /*2220*/  DADD R14, R14, -1 ;  /* 0xbff000000e0e7429 */ /* 0x000fc80000000000 */
[----:B------:R-:W0:Y:S02]  /*2230*/  MUFU.RCP64H R13, R29 ;  /* 0x0000001d000d7308 */ /* 0x000e240000001800 */
[----:B0-----:R-:W-:-:S08]  /*2240*/  DFMA R26, -R28, R12, 1 ;  /* 0x3ff000001c1a742b */ /* 0x001fd0000000010c */
[----:B------:R-:W-:-:S08]  /*2250*/  DFMA R26, R26, R26, R26 ;  /* 0x0000001a1a1a722b */ /* 0x000fd0000000001a */
[----:B------:R-:W-:-:S08]  /*2260*/  DFMA R26, R12, R26, R12 ;  /* 0x0000001a0c1a722b */ /* 0x000fd0000000000c */
[----:B------:R-:W-:-:S08]  /*2270*/  DMUL R12, R14, R26 ;  /* 0x0000001a0e0c7228 */ /* 0x000fd00000000000 */
[----:B------:R-:W-:-:S08]  /*2280*/  DFMA R12, R14, R26, R12 ;  /* 0x0000001a0e0c722b */ /* 0x000fd0000000000c */
[----:B------:R-:W-:-:S08]  /*2290*/  DMUL R32, R12, R12 ;  /* 0x0000000c0c207228 */ /* 0x000fd00000000000 */
[----:B------:R-:W-:Y:S01]  /*22a0*/  DFMA R20, R32, UR4, R20 ;  /* 0x0000000420147c2b */ /* 0x000fe20008000014 */
[----:B------:R-:W-:Y:S01]  /*22b0*/  UMOV UR4, 0x75488a3f ;  /* 0x75488a3f00047882 */ /* 0x000fe20000000000 */
[----:B------:R-:W-:-:S06]  /*22c0*/  UMOV UR5, 0x3ef3b20a ;  /* 0x3ef3b20a00057882 */ /* 0x000fcc0000000000 */
[----:B------:R-:W-:Y:S01]  /*22d0*/  DFMA R30, R32, R20, UR4 ;  /* 0x00000004201e7e2b */ /* 0x000fe20008000014 */
[----:B------:R-:W-:Y:S01]  /*22e0*/  UMOV UR4, 0xe4faecd5 ;  /* 0xe4faecd500047882 */ /* 0x000fe20000000000 */
[----:B------:R-:W-:Y:S01]  /*22f0*/  UMOV UR5, 0x3f1745cd ;  /* 0x3f1745cd00057882 */ /* 0x000fe20000000000 */
[----:B------:R-:W-:-:S05]  /*2300*/  DADD R20, R14, -R12 ;  /* 0x000000000e147229 */ /* 0x000fca000000080c */
[----:B------:R-:W-:Y:S01]  /*2310*/  DFMA R30, R32, R30, UR4 ;  /* 0x00000004201e7e2b */ /* 0x000fe2000800001e */
[----:B------:R-:W-:Y:S01]  /*2320*/  UMOV UR4, 0x258a578b ;  /* 0x258a578b00047882 */ /* 0x000fe20000000000 */
[----:B------:R-:W-:Y:S01]  /*2330*/  UMOV UR5, 0x3f3c71c7 ;  /* 0x3f3c71c700057882 */ /* 0x000fe20000000000 */
[----:B------:R-:W-:-:S05]  /*2340*/  DADD R20, R20, R20 ;  /* 0x0000000014147229 */ /* 0x000fca0000000014 */
[----:B------:R-:W-:Y:S01]  /*2350*/  DFMA R30, R32, R30, UR4 ;  /* 0x00000004201e7e2b */ /* 0x000fe2000800001e */
[----:B------:R-:W-:Y:S01]  /*2360*/  UMOV UR4, 0x9242b910 ;  /* 0x9242b91000047882 */ /* 0x000fe20000000000 */
[----:B------:R-:W-:Y:S01]  /*2370*/  UMOV UR5, 0x3f624924 ;  /* 0x3f62492400057882 */ /* 0x000fe20000000000 */
[----:B------:R-:W-:-:S05]  /*2380*/  DFMA R20, R14, -R12, R20 ;  /* 0x8000000c0e14722b */ /* 0x000fca0000000014 */
[----:B------:R-:W-:Y:S01]  /*2390*/  DFMA R30, R32, R30, UR4 ;  /* 0x00000004201e7e2b */ /* 0x000fe2000800001e */
[----:B------:R-:W-:Y:S01]  /*23a0*/  UMOV UR4, 0x99999dfb ;  /* 0x99999dfb00047882 */ /* 0x000fe20000000000 */
[----:B------:R-:W-:Y:S01]  /*23b0*/  UMOV UR5, 0x3f899999 ;  /* 0x3f89999900057882 */ /* 0x000fe20000000000 */
[----:B------:R-:W-:Y:S02]  /*23c0*/  DMUL R20, R26, R20 ;  /* 0x000000141a147228 */ /* 0x000fe40000000000 */
[----:B------:R-:W-:-:S03]  /*23d0*/  DMUL R26, R12, R12 ;  /* 0x0000000c0c1a7228 */ /* 0x000fc60000000000 */
[----:B------:R-:W-:Y:S01]  /*23e0*/  DFMA R30, R32, R30, UR4 ;  /* 0x00000004201e7e2b */ /* 0x000fe2000800001e */
[----:B------:R-:W-:Y:S01]  /*23f0*/  UMOV UR4, 0x55555555 ;  /* 0x5555555500047882 */ /* 0x000fe20000000000 */
[----:B------:R-:W-:-:S03]  /*2400*/  UMOV UR5, 0x3fb55555 ;  /* 0x3fb5555500057882 */ /* 0x000fc60000000000 */
[----:B------:R-:W-:-:S03]  /*2410*/  DMUL R10, R12, R26 ;  /* 0x0000001a0c0a7228 */ /* 0x000fc60000000000 */
[----:B------:R-:W-:-:S08]  /*2420*/  DFMA R14, R32, R30, UR4 ;  /* 0x00000004200e7e2b */ /* 0x000fd0000800001e */
[----:B------:R-:W-:Y:S01]  /*2430*/  DADD R28, -R14, UR4 ;  /* 0x000000040e1c7e29 */ /* 0x000fe20008000100 */
[----:B------:R-:W-:Y:S01]  /*2440*/  UMOV UR4, 0xb9e7b0 ;  /* 0x00b9e7b000047882 */ /* 0x000fe20000000000 */
[----:B------:R-:W-:-:S06]  /*2450*/  UMOV UR5, 0x3c46a4cb ;  /* 0x3c46a4cb00057882 */ /* 0x000fcc0000000000 */
[----:B------:R-:W-:Y:S02]  /*2460*/  DFMA R28, R32, R30, R28 ;  /* 0x0000001e201c722b */ /* 0x000fe4000000001c */
[----:B------:R-:W-:Y:S01]  /*2470*/  DFMA R30, R12, R12, -R26 ;  /* 0x0000000c0c1e722b */ /* 0x000fe2000000081a */
[----:B------:R-:W-:Y:S02]  /*2480*/  VIADD R33, R21, 0x100000 ;  /* 0x0010000015217836 */ /* 0x000fe40000000000 */
[----:B------:R-:W-:-:S06]  /*2490*/  IMAD.MOV.U32 R32, RZ, RZ, R20 ;  /* 0x000000ffff207224 */ /* 0x000fcc00078e0014 */
[----:B------:R-:W-:Y:S02]  /*24a0*/  DFMA R30, R12, R32, R30 ;  /* 0x000000200c1e722b */ /* 0x000fe4000000001e */
[----:B------:R-:W-:Y:S01]  /*24b0*/  DADD R32, R28, -UR4 ;  /* 0x800000041c207e29 */ /* 0x000fe20008000000 */
[----:B------:R-:W-:Y:S01]  /*24c0*/  UMOV UR4, 0x80000000 ;  /* 0x8000000000047882 */ /* 0x000fe20000000000 */
[----:B------:R-:W-:Y:S01]  /*24d0*/  DFMA R28, R12, R26, -R10 ;  /* 0x0000001a0c1c722b */ /* 0x000fe2000000080a */
[----:B------:R-:W-:-:S07]  /*24e0*/  UMOV UR5, 0x43300000 ;  /* 0x4330000000057882 */ /* 0x000fce0000000000 */
[----:B------:R-:W-:Y:S02]  /*24f0*/  DFMA R28, R20, R26, R28 ;  /* 0x0000001a141c722b */ /* 0x000fe4000000001c */
[----:B------:R-:W-:-:S06]  /*2500*/  DADD R26, R14, R32 ;  /* 0x000000000e1a7229 */ /* 0x000fcc0000000020 */
[----:B------:R-:W-:Y:S02]  /*2510*/  DFMA R28, R12, R30, R28 ;  /* 0x0000001e0c1c722b */ /* 0x000fe4000000001c */
[----:B------:R-:W-:Y:S02]  /*2520*/  DADD R30, R14, -R26 ;  /* 0x000000000e1e7229 */ /* 0x000fe4000000081a */
[----:B------:R-:W-:-:S06]  /*2530*/  DMUL R14, R26, R10 ;  /* 0x0000000a1a0e7228 */ /* 0x000fcc0000000000 */
[----:B------:R-:W-:Y:S02]  /*2540*/  DADD R32, R32, R30 ;  /* 0x0000000020207229 */ /* 0x000fe4000000001e */
[----:B------:R-:W-:-:S08]  /*2550*/  DFMA R30, R26, R10, -R14 ;  /* 0x0000000a1a1e722b */ /* 0x000fd0000000080e */
[----:B------:R-:W-:-:S08]  /*2560*/  DFMA R28, R26, R28, R30 ;  /* 0x0000001c1a1c722b */ /* 0x000fd0000000001e */
[----:B------:R-:W-:-:S08]  /*2570*/  DFMA R32, R32, R10, R28 ;  /* 0x0000000a2020722b */ /* 0x000fd0000000001c */
[----:B------:R-:W-:-:S08]  /*2580*/  DADD R26, R14, R32 ;  /* 0x000000000e1a7229 */ /* 0x000fd00000000020 */
[--C-:B------:R-:W-:Y:S02]  /*2590*/  DADD R10, R12, R26.reuse ;  /* 0x000000000c0a7229 */ /* 0x100fe4000000001a */
[----:B------:R-:W-:-:S06]  /*25a0*/  DADD R14, R14, -R26 ;  /* 0x000000000e0e7229 */ /* 0x000fcc000000081a */
[----:B------:R-:W-:Y:S02]  /*25b0*/  DADD R12, R12, -R10 ;  /* 0x000000000c0c7229 */ /* 0x000fe4000000080a */
[----:B------:R-:W-:-:S06]  /*25c0*/  DADD R14, R32, R14 ;  /* 0x00000000200e7229 */ /* 0x000fcc000000000e */
[----:B------:R-:W-:-:S08]  /*25d0*/  DADD R12, R26, R12 ;  /* 0x000000001a0c7229 */ /* 0x000fd0000000000c */
[----:B------:R-:W-:Y:S01]  /*25e0*/  DADD R12, R14, R12 ;  /* 0x000000000e0c7229 */ /* 0x000fe2000000000c */
[C---:B------:R-:W-:Y:S02]  /*25f0*/  VIADD R14, R5.reuse, 0xfffffc01 ;  /* 0xfffffc01050e7836 */ /* 0x040fe40000000000 */
[----:B------:R-:W-:Y:S02]  /*2600*/  @P2 VIADD R14, R5, 0xfffffc02 ;  /* 0xfffffc02050e2836 */ /* 0x000fe40000000000 */
[----:B------:R-:W-:-:S03]  /*2610*/  IMAD.MOV.U32 R5, RZ, RZ, R3 ;  /* 0x000000ffff057224 */ /* 0x000fc600078e0003 */
[----:B------:R-:W-:Y:S01]  /*2620*/  DADD R26, R20, R12 ;  /* 0x00000000141a7229 */ /* 0x000fe2000000000c */
[----:B------:R-:W-:Y:S01]  /*2630*/  LOP3.LUT R12, R14, 0x80000000, RZ, 0x3c, !PT ;  /* 0x800000000e0c7812 */ /* 0x000fe200078e3cff */
[----:B------:R-:W-:Y:S02]  /*2640*/  IMAD.MOV.U32 R13, RZ, RZ, 0x43300000 ;  /* 0x43300000ff0d7424 */ /* 0x000fe400078e00ff */
[----:B------:R-:W-:-:S04]  /*2650*/  IMAD.SHL.U32 R3, R5, 0x2, RZ ;  /* 0x0000000205037824 */ /* 0x000fc800078e00ff */
[----:B------:R-:W-:Y:S02]  /*2660*/  DADD R14, R10, R26 ;  /* 0x000000000a0e7229 */ /* 0x000fe4000000001a */
[----:B------:R-:W-:Y:S01]  /*2670*/  DADD R12, R12, -UR4 ;  /* 0x800000040c0c7e29 */ /* 0x000fe20008000000 */
[----:B------:R-:W-:Y:S01]  /*2680*/  UMOV UR4, 0xfefa39ef ;  /* 0xfefa39ef00047882 */ /* 0x000fe20000000000 */
[----:B------:R-:W-:Y:S01]  /*2690*/  UMOV UR5, 0x3fe62e42 ;  /* 0x3fe62e4200057882 */ /* 0x000fe20000000000 */
[----:B------:R-:W-:-:S03]  /*26a0*/  ISETP.GT.U32.AND P0, PT, R3, -0x2000001, PT ;  /* 0xfdffffff0300780c */ /* 0x000fc60003f04070 */
[--C-:B------:R-:W-:Y:S02]  /*26b0*/  DADD R28, R10, -R14.reuse ;  /* 0x000000000a1c7229 */ /* 0x100fe4000000080e */
[----:B------:R-:W-:-:S06]  /*26c0*/  DFMA R20, R12, UR4, R14 ;  /* 0x000000040c147c2b */ /* 0x000fcc000800000e */
[----:B------:R-:W-:Y:S02]  /*26d0*/  DADD R28, R26, R28 ;  /* 0x000000001a1c7229 */ /* 0x000fe4000000001c */
[----:B------:R-:W-:-:S08]  /*26e0*/  DFMA R10, R12, -UR4, R20 ;  /* 0x800000040c0a7c2b */ /* 0x000fd00008000014 */
[----:B------:R-:W-:Y:S01]  /*26f0*/  DADD R10, -R14, R10 ;  /* 0x000000000e0a7229 */ /* 0x000fe2000000010a */
[----:B------:R-:W-:Y:S01]  /*2700*/  LOP3.LUT R15, R5, 0xff0fffff, RZ, 0xc0, !PT ;  /* 0xff0fffff050f7812 */ /* 0x000fe200078ec0ff */
[----:B------:R-:W-:-:S03]  /*2710*/  IMAD.MOV.U32 R14, RZ, RZ, R4 ;  /* 0x000000ffff0e7224 */ /* 0x000fc600078e0004 */
[----:B------:R-:W-:-:S03]  /*2720*/  SEL R15, R15, R5, P0 ;  /* 0x000000050f0f7207 */ /* 0x000fc60000000000 */
[----:B------:R-:W-:-:S08]  /*2730*/  DADD R10, R28, -R10 ;  /* 0x000000001c0a7229 */ /* 0x000fd0000000080a */
[----:B------:R-:W-:-:S08]  /*2740*/  DFMA R12, R12, UR6, R10 ;  /* 0x000000060c0c7c2b */ /* 0x000fd0000800000a */
[----:B------:R-:W-:-:S08]  /*2750*/  DADD R10, R20, R12 ;  /* 0x00000000140a7229 */ /* 0x000fd0000000000c */
[----:B------:R-:W-:Y:S02]  /*2760*/  DADD R20, R20, -R10 ;  /* 0x0000000014147229 */ /* 0x000fe4000000080a */
[----:B------:R-:W-:-:S06]  /*2770*/  DMUL R4, R10, R14 ;  /* 0x0000000e0a047228 */ /* 0x000fcc0000000000 */
[----:B------:R-:W-:Y:S02]  /*2780*/  DADD R20, R12, R20 ;  /* 0x000000000c147229 */ /* 0x000fe40000000014 */
[----:B------:R-:W-:-:S08]  /*2790*/  DFMA R10, R10, R14, -R4 ;  /* 0x0000000e0a0a722b */ /* 0x000fd00000000804 */
[----:B------:R-:W-:Y:S01]  /*27a0*/  DFMA R20, R20, R14, R10 ;  /* 0x0000000e1414722b */ /* 0x000fe2000000000a */
[----:B------:R-:W-:Y:S02]  /*27b0*/  IMAD.MOV.U32 R10, RZ, RZ, 0x652b82fe ;  /* 0x652b82feff0a7424 */ /* 0x000fe400078e00ff */
[----:B------:R-:W-:-:S05]  /*27c0*/  IMAD.MOV.U32 R11, RZ, RZ, 0x3ff71547 ;  /* 0x3ff71547ff0b7424 */ /* 0x000fca00078e00ff */
[----:B------:R-:W-:-:S08]  /*27d0*/  DADD R12, R4, R20 ;  /* 0x00000000040c7229 */ /* 0x000fd00000000014 */
[----:B------:R-:W-:Y:S02]  /*27e0*/  DFMA R10, R12, R10, 6.75539944105574400000e+15 ;  /* 0x433800000c0a742b */ /* 0x000fe4000000000a */
[----:B------:R-:W-:Y:S01]  /*27f0*/  FSETP.GEU.AND P0, PT, |R13|, 4.1917929649353027344, PT ;  /* 0x4086232b0d00780b */ /* 0x000fe20003f0e200 */
[----:B------:R-:W-:-:S05]  /*2800*/  DADD R4, R4, -R12 ;  /* 0x0000000004047229 */ /* 0x000fca000000080c */
[----:B------:R-:W-:-:S03]  /*2810*/  DADD R14, R10, -6.75539944105574400000e+15 ;  /* 0xc33800000a0e7429 */ /* 0x000fc60000000000 */
[----:B------:R-:W-:-:S05]  /*2820*/  DADD R20, R20, R4 ;  /* 0x0000000014147229 */ /* 0x000fca0000000004 */
[----:B------:R-:W-:Y:S01]  /*2830*/  DFMA R26, R14, -UR4, R12 ;  /* 0x800000040e1a7c2b */ /* 0x000fe2000800000c */
[----:B------:R-:W-:Y:S01]  /*2840*/  UMOV UR4, 0x3b39803f ;  /* 0x3b39803f00047882 */ /* 0x000fe20000000000 */
[----:B------:R-:W-:-:S06]  /*2850*/  UMOV UR5, 0x3c7abc9e ;  /* 0x3c7abc9e00057882 */ /* 0x000fcc0000000000 */
[----:B------:R-:W-:Y:S01]  /*2860*/  DFMA R14, R14, -UR4, R26 ;  /* 0x800000040e0e7c2b */ /* 0x000fe2000800001a */
[----:B------:R-:W-:Y:S01]  /*2870*/  UMOV UR4, 0x69ce2bdf ;  /* 0x69ce2bdf00047882 */ /* 0x000fe20000000000 */
[----:B------:R-:W-:Y:S01]  /*2880*/  IMAD.MOV.U32 R26, RZ, RZ, -0x35dec16 ;  /* 0xfca213eaff1a7424 */ /* 0x000fe200078e00ff */
[----:B------:R-:W-:Y:S01]  /*2890*/  UMOV UR5, 0x3e5ade15 ;  /* 0x3e5ade1500057882 */ /* 0x000fe20000000000 */
[----:B------:R-:W-:-:S06]  /*28a0*/  IMAD.MOV.U32 R27, RZ, RZ, 0x3e928af3 ;  /* 0x3e928af3ff1b7424 */ /* 0x000fcc00078e00ff */
[----:B------:R-:W-:Y:S01]  /*28b0*/  DFMA R26, R14, UR4, R26 ;  /* 0x000000040e1a7c2b */ /* 0x000fe2000800001a */
[----:B------:R-:W-:Y:S01]  /*28c0*/  UMOV UR4, 0x62401315 ;  /* 0x6240131500047882 */ /* 0x000fe20000000000 */
[----:B------:R-:W-:-:S06]  /*28d0*/  UMOV UR5, 0x3ec71dee ;  /* 0x3ec71dee00057882 */ /* 0x000fcc0000000000 */
[----:B------:R-:W-:Y:S01]  /*28e0*/  DFMA R26, R14, R26, UR4 ;  /* 0x000000040e1a7e2b */ /* 0x000fe2000800001a */
        /* <DEDUP_REMOVED lines=20> */
[----:B------:R-:W-:-:S08]  /*2a30*/  DFMA R26, R14, R26, UR4 ;  /* 0x000000040e1a7e2b */ /* 0x000fd0000800001a */
[----:B------:R-:W-:-:S08]  /*2a40*/  DFMA R26, R14, R26, 1 ;  /* 0x3ff000000e1a742b */ /* 0x000fd0000000001a */
[----:B------:R-:W-:-:S10]  /*2a50*/  DFMA R14, R14, R26, 1 ;  /* 0x3ff000000e0e742b */ /* 0x000fd4000000001a */
[----:B------:R-:W-:Y:S02]  /*2a60*/  IMAD R5, R10, 0x100000, R15 ;  /* 0x001000000a057824 */ /* 0x000fe400078e020f */
[----:B------:R-:W-:Y:S01]  /*2a70*/  IMAD.MOV.U32 R4, RZ, RZ, R14 ;  /* 0x000000ffff047224 */ /* 0x000fe200078e000e */
[----:B------:R-:W-:Y:S06]  /*2a80*/  @!P0 BRA `(.L_x_47) ;  /* 0x0000000000308947 */ /* 0x000fec0003800000 */
[----:B------:R-:W-:Y:S01]  /*2a90*/  FSETP.GEU.AND P2, PT, |R13|, 4.2275390625, PT ;  /* 0x408748000d00780b */ /* 0x000fe20003f4e200 */
[C---:B------:R-:W-:Y:S02]  /*2aa0*/  DADD R4, R12.reuse, +INF ;  /* 0x7ff000000c047429 */ /* 0x040fe40000000000 */
[----:B------:R-:W-:-:S08]  /*2ab0*/  DSETP.GEU.AND P0, PT, R12, RZ, PT ;  /* 0x000000ff0c00722a */ /* 0x000fd00003f0e000 */
[----:B------:R-:W-:Y:S02]  /*2ac0*/  FSEL R4, R4, RZ, P0 ;  /* 0x000000ff04047208 */ /* 0x000fe40000000000 */
[----:B------:R-:W-:Y:S02]  /*2ad0*/  @!P2 LEA.HI R3, R10, R10, RZ, 0x1 ;  /* 0x0000000a0a03a211 */ /* 0x000fe400078f08ff */
[----:B------:R-:W-:Y:S02]  /*2ae0*/  FSEL R5, R5, RZ, P0 ;  /* 0x000000ff05057208 */ /* 0x000fe40000000000 */
[----:B------:R-:W-:-:S05]  /*2af0*/  @!P2 SHF.R.S32.HI R3, RZ, 0x1, R3 ;  /* 0x00000001ff03a819 */ /* 0x000fca0000011403 */
[----:B------:R-:W-:Y:S02]  /*2b00*/  @!P2 IMAD.IADD R10, R10, 0x1, -R3 ;  /* 0x000000010a0aa824 */ /* 0x000fe400078e0a03 */
[----:B------:R-:W-:-:S03]  /*2b10*/  @!P2 IMAD R15, R3, 0x100000, R15 ;  /* 0x00100000030fa824 */ /* 0x000fc600078e020f */
[----:B------:R-:W-:Y:S01]  /*2b20*/  @!P2 LEA R11, R10, 0x3ff00000, 0x14 ;  /* 0x3ff000000a0ba811 */ /* 0x000fe200078ea0ff */
[----:B------:R-:W-:-:S06]  /*2b30*/  @!P2 IMAD.MOV.U32 R10, RZ, RZ, RZ ;  /* 0x000000ffff0aa224 */ /* 0x000fcc00078e00ff */
[----:B------:R-:W-:-:S11]  /*2b40*/  @!P2 DMUL R4, R14, R10 ;  /* 0x0000000a0e04a228 */ /* 0x000fd60000000000 */
.L_x_47:
[----:B------:R-:W-:Y:S01]  /*2b50*/  DFMA R20, R20, R4, R4 ;  /* 0x000000041414722b */ /* 0x000fe20000000004 */
[----:B------:R-:W-:Y:S01]  /*2b60*/  IMAD.MOV.U32 R10, RZ, RZ, R0 ;  /* 0x000000ffff0a7224 */ /* 0x000fe200078e0000 */
[----:B------:R-:W-:Y:S01]  /*2b70*/  DSETP.NEU.AND P0, PT, |R4|, +INF , PT ;  /* 0x7ff000000400742a */ /* 0x000fe20003f0d200 */
[----:B------:R-:W-:-:S07]  /*2b80*/  IMAD.MOV.U32 R11, RZ, RZ, 0x0 ;  /* 0x00000000ff0b7424 */ /* 0x000fce00078e00ff */
[----:B------:R-:W-:Y:S02]  /*2b90*/  FSEL R4, R4, R20, !P0 ;  /* 0x0000001404047208 */ /* 0x000fe40004000000 */
[----:B------:R-:W-:Y:S01]  /*2ba0*/  FSEL R3, R5, R21, !P0 ;  /* 0x0000001505037208 */ /* 0x000fe20004000000 */
[----:B------:R-:W-:Y:S06]  /*2bb0*/  RET.REL.NODEC R10 `(_Z12phong_shaderPKdS0_S0_S0_Pdidddd) ;  /* 0xffffffd40a107950 */ /* 0x000fec0003c3ffff */
.L_x_48:
        /* <DEDUP_REMOVED lines=12> */
.L_x_126:


//--------------------- .text._Z21view_transform_kernelPdddd --------------------------
	.section	.text._Z21view_transform_kernelPdddd,"ax",@progbits
	.align	128
        .global         _Z21view_transform_kernelPdddd
        .type           _Z21view_transform_kernelPdddd,@function
        .size           _Z21view_transform_kernelPdddd,(.L_x_129 - _Z21view_transform_kernelPdddd)
        .other          _Z21view_transform_kernelPdddd,@"STO_CUDA_ENTRY STV_DEFAULT"
_Z21view_transform_kernelPdddd:
.text._Z21view_transform_kernelPdddd:
[----:B------:R-:W0:Y:S01]  /*0000*/  LDC R1, c[0x0][0x37c] ;  /* 0x0000df00ff017b82 */ /* 0x000e220000000800 */
[----:B------:R-:W1:Y:S07]  /*0010*/  S2R R0, SR_TID.X ;  /* 0x0000000000007919 */ /* 0x000e6e0000002100 */
[----:B------:R-:W2:Y:S01]  /*0020*/  S2UR UR4, SR_CTAID.X ;  /* 0x00000000000479c3 */ /* 0x000ea20000002500 */
[----:B------:R-:W2:Y:S01]  /*0030*/  LDCU UR5, c[0x0][0x360] ;  /* 0x00006c00ff0577ac */ /* 0x000ea20008000800 */
[----:B0-----:R-:W-:Y:S01]  /*0040*/  VIADD R1, R1, 0xffffffd8 ;  /* 0xffffffd801017836 */ /* 0x001fe20000000000 */
[----:B--2---:R-:W-:Y:S01]  /*0050*/  UIMAD UR4, UR4, UR5, URZ ;  /* 0x00000005040472a4 */ /* 0x004fe2000f8e02ff */
[----:B-1----:R-:W-:-:S05]  /*0060*/  IMAD.MOV R0, RZ, RZ, -R0 ;  /* 0x000000ffff007224 */ /* 0x002fca00078e0a00 */
[----:B------:R-:W-:-:S13]  /*0070*/  ISETP.NE.AND P0, PT, R0, UR4, PT ;  /* 0x0000000400007c0c */ /* 0x000fda000bf05270 */
[----:B------:R-:W-:Y:S05]  /*0080*/  @P0 EXIT ;  /* 0x000000000000094d */ /* 0x000fea0003800000 */
[----:B------:R-:W0:Y:S02]  /*0090*/  LDC.64 R16, c[0x0][0x388] ;  /* 0x0000e200ff107b82 */ /* 0x000e240000000a00 */
[----:B0-----:R-:W-:-:S08]  /*00a0*/  DMUL R16, R16, 0.5 ;  /* 0x3fe0000010107828 */ /* 0x001fd00000000000 */
[----:B------:R-:W-:-:S14]  /*00b0*/  DSETP.NEU.AND P1, PT, |R16|, +INF , PT ;  /* 0x7ff000001000742a */ /* 0x000fdc0003f2d200 */
[----:B------:R-:W-:Y:S01]  /*00c0*/  @!P1 DMUL R2, RZ, R16 ;  /* 0x00000010ff029228 */ /* 0x000fe20000000000 */
[----:B------:R-:W-:Y:S01]  /*00d0*/  @!P1 PLOP3.LUT P0, PT, PT, PT, PT, 0x80, 0x8 ;  /* 0x000000000008981c */ /* 0x000fe20003f0f070 */
[----:B------:R-:W-:-:S12]  /*00e0*/  @!P1 BRA `(.L_x_49) ;  /* 0x0000000000509947 */ /* 0x000fd80003800000 */
[----:B------:R-:W-:Y:S01]  /*00f0*/  UMOV UR4, 0x6dc9c883 ;  /* 0x6dc9c88300047882 */ /* 0x000fe20000000000 */
[----:B------:R-:W-:Y:S01]  /*0100*/  UMOV UR5, 0x3fe45f30 ;  /* 0x3fe45f3000057882 */ /* 0x000fe20000000000 */
[C---:B------:R-:W-:Y:S02]  /*0110*/  DSETP.GE.AND P0, PT, |R16|.reuse, 2.14748364800000000000e+09, PT ;  /* 0x41e000001000742a */ /* 0x040fe40003f06200 */
[----:B------:R-:W-:Y:S01]  /*0120*/  DMUL R4, R16, UR4 ;  /* 0x0000000410047c28 */ /* 0x000fe20008000000 */
[----:B------:R-:W-:Y:S01]  /*0130*/  UMOV UR4, 0x54442d18 ;  /* 0x54442d1800047882 */ /* 0x000fe20000000000 */
[----:B------:R-:W-:-:S08]  /*0140*/  UMOV UR5, 0x3ff921fb ;  /* 0x3ff921fb00057882 */ /* 0x000fd00000000000 */
[----:B------:R-:W0:Y:S08]  /*0150*/  F2I.F64 R4, R4 ;  /* 0x0000000400047311 */ /* 0x000e300000301100 */
[----:B0-----:R-:W0:Y:S02]  /*0160*/  I2F.F64 R2, R4 ;  /* 0x0000000400027312 */ /* 0x001e240000201c00 */
[----:B0-----:R-:W-:Y:S01]  /*0170*/  DFMA R6, R2, -UR4, R16 ;  /* 0x8000000402067c2b */ /* 0x001fe20008000010 */
[----:B------:R-:W-:Y:S01]  /*0180*/  UMOV UR4, 0x33145c00 ;  /* 0x33145c0000047882 */ /* 0x000fe20000000000 */
[----:B------:R-:W-:-:S06]  /*0190*/  UMOV UR5, 0x3c91a626 ;  /* 0x3c91a62600057882 */ /* 0x000fcc0000000000 */
[----:B------:R-:W-:Y:S01]  /*01a0*/  DFMA R6, R2, -UR4, R6 ;  /* 0x8000000402067c2b */ /* 0x000fe20008000006 */
[----:B------:R-:W-:Y:S01]  /*01b0*/  UMOV UR4, 0x252049c0 ;  /* 0x252049c000047882 */ /* 0x000fe20000000000 */
[----:B------:R-:W-:-:S06]  /*01c0*/  UMOV UR5, 0x397b839a ;  /* 0x397b839a00057882 */ /* 0x000fcc0000000000 */
[----:B------:R-:W-:Y:S01]  /*01d0*/  DFMA R2, R2, -UR4, R6 ;  /* 0x8000000402027c2b */ /* 0x000fe20008000006 */
[----:B------:R-:W-:Y:S10]  /*01e0*/  @!P0 BRA `(.L_x_50) ;  /* 0x0000000000088947 */ /* 0x000ff40003800000 */
[----:B------:R-:W-:-:S07]  /*01f0*/  MOV R10, 0x210 ;  /* 0x00000210000a7802 */ /* 0x000fce0000000f00 */
[----:B------:R-:W-:Y:S05]  /*0200*/  CALL.REL.NOINC `($_Z21view_transform_kernelPdddd$__internal_trig_reduction_slowpathd) ;  /* 0x00000010002c7944 */ /* 0x000fea0003c00000 */
.L_x_50:
[----:B------:R-:W-:-:S04]  /*0210*/  LOP3.LUT R4, R4, 0x1, RZ, 0xc0, !PT ;  /* 0x0000000104047812 */ /* 0x000fc800078ec0ff */
[----:B------:R-:W-:-:S13]  /*0220*/  ISETP.NE.U32.AND P0, PT, R4, 0x1, PT ;  /* 0x000000010400780c */ /* 0x000fda0003f05070 */
.L_x_49:
[----:B------:R-:W-:Y:S01]  /*0230*/  DMUL R4, R2, R2 ;  /* 0x0000000202047228 */ /* 0x000fe20000000000 */
[----:B------:R-:W-:Y:S01]  /*0240*/  IMAD.MOV.U32 R6, RZ, RZ, 0x5b27ebb1 ;  /* 0x5b27ebb1ff067424 */ /* 0x000fe200078e00ff */
[----:B------:R-:W-:Y:S01]  /*0250*/  UMOV UR4, 0x2799bcb9 ;  /* 0x2799bcb900047882 */ /* 0x000fe20000000000 */
[----:B------:R-:W-:Y:S01]  /*0260*/  IMAD.MOV.U32 R7, RZ, RZ, 0x3ef9757c ;  /* 0x3ef9757cff077424 */ /* 0x000fe200078e00ff */
[----:B------:R-:W-:-:S05]  /*0270*/  UMOV UR5, 0x3ee48dac ;  /* 0x3ee48dac00057882 */ /* 0x000fca0000000000 */
[----:B------:R-:W-:Y:S01]  /*0280*/  DFMA R6, R4, UR4, -R6 ;  /* 0x0000000404067c2b */ /* 0x000fe20008000806 */
[----:B------:R-:W-:Y:S01]  /*0290*/  UMOV UR4, 0xfd91e04 ;  /* 0x0fd91e0400047882 */ /* 0x000fe20000000000 */
[----:B------:R-:W-:-:S06]  /*02a0*/  UMOV UR5, 0x3f0980e9 ;  /* 0x3f0980e900057882 */ /* 0x000fcc0000000000 */
[----:B------:R-:W-:Y:S01]  /*02b0*/  DFMA R6, R4, R6, UR4 ;  /* 0x0000000404067e2b */ /* 0x000fe20008000006 */
[----:B------:R-:W-:Y:S01]  /*02c0*/  UMOV UR4, 0x417d7e1d ;  /* 0x417d7e1d00047882 */ /* 0x000fe20000000000 */
[----:B------:R-:W-:-:S06]  /*02d0*/  UMOV UR5, 0x3efae2b0 ;  /* 0x3efae2b000057882 */ /* 0x000fcc0000000000 */
[----:B------:R-:W-:Y:S01]  /*02e0*/  DFMA R6, R4, R6, -UR4 ;  /* 0x8000000404067e2b */ /* 0x000fe20008000006 */
        /* <DEDUP_REMOVED lines=33> */
[----:B------:R-:W-:-:S08]  /*0500*/  DMUL R12, R4, R6 ;  /* 0x00000006040c7228 */ /* 0x000fd00000000000 */
[----:B------:R-:W-:Y:S01]  /*0510*/  DFMA R6, R12, R2, R2 ;  /* 0x000000020c06722b */ /* 0x000fe20000000002 */
[----:B------:R-:W-:Y:S10]  /*0520*/  @P0 BRA `(.L_x_51) ;  /* 0x0000000000280947 */ /* 0x000ff40003800000 */
[----:B------:R-:W0:Y:S01]  /*0530*/  MUFU.RCP64H R9, R7 ;  /* 0x0000000700097308 */ /* 0x000e220000001800 */
[----:B------:R-:W-:-:S06]  /*0540*/  IMAD.MOV.U32 R8, RZ, RZ, RZ ;  /* 0x000000ffff087224 */ /* 0x000fcc00078e00ff */
[----:B0-----:R-:W-:-:S08]  /*0550*/  DFMA R4, -R6, R8, 1 ;  /* 0x3ff000000604742b */ /* 0x001fd00000000108 */
[----:B------:R-:W-:Y:S02]  /*0560*/  DFMA R10, R4, R4, R4 ;  /* 0x00000004040a722b */ /* 0x000fe40000000004 */
[----:B------:R-:W-:-:S06]  /*0570*/  DADD R4, R6, -R2 ;  /* 0x0000000006047229 */ /* 0x000fcc0000000802 */
[----:B------:R-:W-:Y:S02]  /*0580*/  DFMA R10, R8, R10, R8 ;  /* 0x0000000a080a722b */ /* 0x000fe40000000008 */
[----:B------:R-:W-:-:S06]  /*0590*/  DFMA R4, R12, R2, -R4 ;  /* 0x000000020c04722b */ /* 0x000fcc0000000804 */
[----:B------:R-:W-:-:S08]  /*05a0*/  DFMA R2, R6, -R10, 1 ;  /* 0x3ff000000602742b */ /* 0x000fd0000000080a */
[----:B------:R-:W-:-:S08]  /*05b0*/  DFMA R2, R4, -R10, R2 ;  /* 0x8000000a0402722b */ /* 0x000fd00000000002 */
[----:B------:R-:W-:-:S11]  /*05c0*/  DFMA R6, -R10, R2, -R10 ;  /* 0x000000020a06722b */ /* 0x000fd6000000090a */
.L_x_51:
[----:B------:R-:W0:Y:S01]  /*05d0*/  MUFU.RCP64H R3, R7 ;  /* 0x0000000700037308 */ /* 0x000e220000001800 */
[----:B------:R-:W-:Y:S01]  /*05e0*/  VIADD R2, R7, 0x300402 ;  /* 0x0030040207027836 */ /* 0x000fe20000000000 */
[----:B------:R-:W1:Y:S04]  /*05f0*/  LDCU.64 UR4, c[0x0][0x358] ;  /* 0x00006b00ff0477ac */ /* 0x000e680008000a00 */
[----:B------:R-:W-:Y:S01]  /*0600*/  FSETP.GEU.AND P0, PT, |R2|, 5.8789094863358348022e-39, PT ;  /* 0x004004020200780b */ /* 0x000fe20003f0e200 */
[----:B0-----:R-:W-:-:S08]  /*0610*/  DFMA R4, R2, -R6, 1 ;  /* 0x3ff000000204742b */ /* 0x001fd00000000806 */
[----:B------:R-:W-:-:S08]  /*0620*/  DFMA R4, R4, R4, R4 ;  /* 0x000000040404722b */ /* 0x000fd00000000004 */
[----:B------:R-:W-:-:S08]  /*0630*/  DFMA R4, R2, R4, R2 ;  /* 0x000000040204722b */ /* 0x000fd00000000002 */
[----:B------:R-:W-:-:S08]  /*0640*/  DFMA R8, R4, -R6, 1 ;  /* 0x3ff000000408742b */ /* 0x000fd00000000806 */
[----:B------:R-:W-:Y:S01]  /*0650*/  DFMA R4, R4, R8, R4 ;  /* 0x000000080404722b */ /* 0x000fe20000000004 */
[----:B-1----:R-:W-:Y:S10]  /*0660*/  @P0 BRA `(.L_x_52) ;  /* 0x0000000000180947 */ /* 0x002ff40003800000 */
[----:B------:R-:W-:Y:S01]  /*0670*/  LOP3.LUT R0, R7, 0x7fffffff, RZ, 0xc0, !PT ;  /* 0x7fffffff07007812 */ /* 0x000fe200078ec0ff */
[----:B------:R-:W-:Y:S02]  /*0680*/  IMAD.MOV.U32 R2, RZ, RZ, R6 ;  /* 0x000000ffff027224 */ /* 0x000fe400078e0006 */
[----:B------:R-:W-:Y:S02]  /*0690*/  IMAD.MOV.U32 R3, RZ, RZ, R7 ;  /* 0x000000ffff037224 */ /* 0x000fe400078e0007 */
[----:B------:R-:W-:Y:S01]  /*06a0*/  VIADD R6, R0, 0xfff00000 ;  /* 0xfff0000000067836 */ /* 0x000fe20000000000 */
[----:B------:R-:W-:-:S07]  /*06b0*/  MOV R0, 0x6d0 ;  /* 0x000006d000007802 */ /* 0x000fce0000000f00 */
[----:B------:R-:W-:Y:S05]  /*06c0*/  CALL.REL.NOINC `($__internal_3_$__cuda_sm20_dblrcp_rn_slowpath_v3) ;  /* 0x0000000000ec7944 */ /* 0x000fea0003c00000 */
.L_x_52:
[----:B------:R-:W0:Y:S01]  /*06d0*/  LDC.64 R10, c[0x0][0x390] ;  /* 0x0000e400ff0a7b82 */ /* 0x000e220000000a00 */
[----:B------:R-:W-:-:S07]  /*06e0*/  IMAD.MOV.U32 R2, RZ, RZ, 0x1 ;  /* 0x00000001ff027424 */ /* 0x000fce00078e00ff */
[----:B------:R-:W0:Y:S02]  /*06f0*/  LDC.64 R12, c[0x0][0x398] ;  /* 0x0000e600ff0c7b82 */ /* 0x000e240000000a00 */
[C-C-:B0-----:R-:W-:Y:S02]  /*0700*/  DADD R6, -R10.reuse, R12.reuse ;  /* 0x000000000a067229 */ /* 0x141fe4000000010c */
[----:B------:R-:W-:-:S04]  /*0710*/  DADD R10, R10, R12 ;  /* 0x000000000a0a7229 */ /* 0x000fc8000000000c */
[----:B------:R-:W0:Y:S06]  /*0720*/  MUFU.RCP64H R3, R7 ;  /* 0x0000000700037308 */ /* 0x000e2c0000001800 */
[----:B------:R-:W-:Y:S01]  /*0730*/  FSETP.GEU.AND P1, PT, |R11|, 6.5827683646048100446e-37, PT ;  /* 0x036000000b00780b */ /* 0x000fe20003f2e200 */
[----:B0-----:R-:W-:-:S08]  /*0740*/  DFMA R8, -R6, R2, 1 ;  /* 0x3ff000000608742b */ /* 0x001fd00000000102 */
[----:B------:R-:W-:-:S08]  /*0750*/  DFMA R8, R8, R8, R8 ;  /* 0x000000080808722b */ /* 0x000fd00000000008 */
[----:B------:R-:W-:-:S08]  /*0760*/  DFMA R8, R2, R8, R2 ;  /* 0x000000080208722b */ /* 0x000fd00000000002 */
[----:B------:R-:W-:-:S08]  /*0770*/  DFMA R2, -R6, R8, 1 ;  /* 0x3ff000000602742b */ /* 0x000fd00000000108 */
[----:B------:R-:W-:Y:S01]  /*0780*/  DFMA R2, R8, R2, R8 ;  /* 0x000000020802722b */ /* 0x000fe20000000008 */
[----:B------:R-:W0:Y:S07]  /*0790*/  LDC.64 R8, c[0x0][0x380] ;  /* 0x0000e000ff087b82 */ /* 0x000e2e0000000a00 */
[----:B------:R-:W-:-:S08]  /*07a0*/  DMUL R12, R10, R2 ;  /* 0x000000020a0c7228 */ /* 0x000fd00000000000 */
[----:B------:R-:W-:-:S08]  /*07b0*/  DFMA R14, -R6, R12, R10 ;  /* 0x0000000c060e722b */ /* 0x000fd0000000010a */
[----:B------:R-:W-:Y:S01]  /*07c0*/  DFMA R2, R2, R14, R12 ;  /* 0x0000000e0202722b */ /* 0x000fe2000000000c */
[----:B0-----:R0:W-:Y:S04]  /*07d0*/  STG.E.64 desc[UR4][R8.64], R4 ;  /* 0x0000000408007986 */ /* 0x0011e8000c101b04 */
[----:B------:R0:W-:Y:S05]  /*07e0*/  STG.E.64 desc[UR4][R8.64+0x28], R4 ;  /* 0x0000280408007986 */ /* 0x0001ea000c101b04 */
[----:B------:R-:W-:-:S05]  /*07f0*/  FFMA R0, RZ, R7, R3 ;  /* 0x00000007ff007223 */ /* 0x000fca0000000003 */
[----:B------:R-:W-:-:S13]  /*0800*/  FSETP.GT.AND P0, PT, |R0|, 1.469367938527859385e-39, PT ;  /* 0x001000000000780b */ /* 0x000fda0003f04200 */
[----:B0-----:R-:W-:Y:S05]  /*0810*/  @P0 BRA P1, `(.L_x_53) ;  /* 0x0000000000180947 */ /* 0x001fea0000800000 */
[----:B------:R-:W-:Y:S01]  /*0820*/  IMAD.MOV.U32 R4, RZ, RZ, R6 ;  /* 0x000000ffff047224 */ /* 0x000fe200078e0006 */
[----:B------:R-:W-:Y:S01]  /*0830*/  MOV R0, 0x860 ;  /* 0x0000086000007802 */ /* 0x000fe20000000f00 */
[----:B------:R-:W-:-:S07]  /*0840*/  IMAD.MOV.U32 R5, RZ, RZ, R7 ;  /* 0x000000ffff057224 */ /* 0x000fce00078e0007 */
[----:B------:R-:W-:Y:S05]  /*0850*/  CALL.REL.NOINC `($__internal_4_$__cuda_sm20_div_rn_f64_full) ;  /* 0x0000000400207944 */ /* 0x000fea0003c00000 */
[----:B------:R-:W-:Y:S02]  /*0860*/  IMAD.MOV.U32 R2, RZ, RZ, R4 ;  /* 0x000000ffff027224 */ /* 0x000fe400078e0004 */
[----:B------:R-:W-:-:S07]  /*0870*/  IMAD.MOV.U32 R3, RZ, RZ, R5 ;  /* 0x000000ffff037224 */ /* 0x000fce00078e0005 */
.L_x_53:
[----:B------:R-:W0:Y:S01]  /*0880*/  MUFU.RCP64H R11, R7 ;  /* 0x00000007000b7308 */ /* 0x000e220000001800 */
[----:B------:R-:W-:Y:S01]  /*0890*/  IMAD.MOV.U32 R10, RZ, RZ, 0x1 ;  /* 0x00000001ff0a7424 */ /* 0x000fe200078e00ff */
[----:B------:R-:W1:Y:S08]  /*08a0*/  LDC.64 R4, c[0x0][0x398] ;  /* 0x0000e600ff047b82 */ /* 0x000e700000000a00 */
[----:B------:R-:W2:Y:S01]  /*08b0*/  LDC.64 R8, c[0x0][0x390] ;  /* 0x0000e400ff087b82 */ /* 0x000ea20000000a00 */
[----:B0-----:R-:W-:-:S08]  /*08c0*/  DFMA R12, -R6, R10, 1 ;  /* 0x3ff00000060c742b */ /* 0x001fd0000000010a */
[----:B------:R-:W-:Y:S02]  /*08d0*/  DFMA R12, R12, R12, R12 ;  /* 0x0000000c0c0c722b */ /* 0x000fe4000000000c */
[----:B-1----:R-:W-:-:S06]  /*08e0*/  DADD R4, R4, R4 ;  /* 0x0000000004047229 */ /* 0x002fcc0000000004 */
[----:B------:R-:W-:Y:S02]  /*08f0*/  DFMA R12, R10, R12, R10 ;  /* 0x0000000c0a0c722b */ /* 0x000fe4000000000a */
[----:B--2---:R-:W-:-:S06]  /*0900*/  DMUL R8, R4, R8 ;  /* 0x0000000804087228 */ /* 0x004fcc0000000000 */
[----:B------:R-:W-:-:S04]  /*0910*/  DFMA R10, -R6, R12, 1 ;  /* 0x3ff00000060a742b */ /* 0x000fc8000000010c */
[----:B------:R-:W-:-:S04]  /*0920*/  FSETP.GEU.AND P1, PT, |R9|, 6.5827683646048100446e-37, PT ;  /* 0x036000000900780b */ /* 0x000fc80003f2e200 */
[----:B------:R-:W-:Y:S01]  /*0930*/  DFMA R14, R12, R10, R12 ;  /* 0x0000000a0c0e722b */ /* 0x000fe2000000000c */
[----:B------:R-:W0:Y:S07]  /*0940*/  LDC.64 R12, c[0x0][0x380] ;  /* 0x0000e000ff0c7b82 */ /* 0x000e2e0000000a00 */
[----:B------:R-:W-:-:S08]  /*0950*/  DMUL R4, R14, R8 ;  /* 0x000000080e047228 */ /* 0x000fd00000000000 */
[----:B------:R-:W-:-:S08]  /*0960*/  DFMA R10, -R6, R4, R8 ;  /* 0x00000004060a722b */ /* 0x000fd00000000108 */
[----:B------:R-:W-:Y:S01]  /*0970*/  DFMA R4, R14, R10, R4 ;  /* 0x0000000a0e04722b */ /* 0x000fe20000000004 */
[----:B0-----:R0:W-:Y:S09]  /*0980*/  STG.E.64 desc[UR4][R12.64+0x50], R2 ;  /* 0x000050020c007986 */ /* 0x0011f2000c101b04 */
[----:B------:R-:W-:-:S05]  /*0990*/  FFMA R0, RZ, R7, R5 ;  /* 0x00000007ff007223 */ /* 0x000fca0000000005 */
[----:B------:R-:W-:-:S13]  /*09a0*/  FSETP.GT.AND P0, PT, |R0|, 1.469367938527859385e-39, PT ;  /* 0x001000000000780b */ /* 0x000fda0003f04200 */
[----:B0-----:R-:W-:Y:S05]  /*09b0*/  @P0 BRA P1, `(.L_x_54) ;  /* 0x0000000000180947 */ /* 0x001fea0000800000 */
[----:B------:R-:W-:Y:S01]  /*09c0*/  IMAD.MOV.U32 R10, RZ, RZ, R8 ;  /* 0x000000ffff0a7224 */ /* 0x000fe200078e0008 */
[----:B------:R-:W-:Y:S01]  /*09d0*/  MOV R0, 0xa20 ;  /* 0x00000a2000007802 */ /* 0x000fe20000000f00 */
[----:B------:R-:W-:Y:S02]  /*09e0*/  IMAD.MOV.U32 R11, RZ, RZ, R9 ;  /* 0x000000ffff0b7224 */ /* 0x000fe400078e0009 */
[----:B------:R-:W-:Y:S02]  /*09f0*/  IMAD.MOV.U32 R4, RZ, RZ, R6 ;  /* 0x000000ffff047224 */ /* 0x000fe400078e0006 */
[----:B------:R-:W-:-:S07]  /*0a00*/  IMAD.MOV.U32 R5, RZ, RZ, R7 ;  /* 0x000000ffff057224 */ /* 0x000fce00078e0007 */
[----:B------:R-:W-:Y:S05]  /*0a10*/  CALL.REL.NOINC `($__internal_4_$__cuda_sm20_div_rn_f64_full) ;  /* 0x0000000000b07944 */ /* 0x000fea0003c00000 */
.L_x_54:
[----:B------:R-:W0:Y:S01]  /*0a20*/  LDC.64 R6, c[0x0][0x380] ;  /* 0x0000e000ff067b82 */ /* 0x000e220000000a00 */
[----:B------:R-:W-:Y:S02]  /*0a30*/  IMAD.MOV.U32 R2, RZ, RZ, 0x0 ;  /* 0x00000000ff027424 */ /* 0x000fe400078e00ff */
[----:B------:R-:W-:Y:S01]  /*0a40*/  IMAD.MOV.U32 R3, RZ, RZ, -0x40100000 ;  /* 0xbff00000ff037424 */ /* 0x000fe200078e00ff */
[----:B0-----:R-:W-:Y:S04]  /*0a50*/  STG.E.64 desc[UR4][R6.64+0x70], R4 ;  /* 0x0000700406007986 */ /* 0x001fe8000c101b04 */
[----:B------:R-:W-:Y:S01]  /*0a60*/  STG.E.64 desc[UR4][R6.64+0x58], R2 ;  /* 0x0000580206007986 */ /* 0x000fe2000c101b04 */
[----:B------:R-:W-:Y:S05]  /*0a70*/  EXIT ;  /* 0x000000000000794d */ /* 0x000fea0003800000 */
        .weak           $__internal_3_$__cuda_sm20_dblrcp_rn_slowpath_v3
        .type           $__internal_3_$__cuda_sm20_dblrcp_rn_slowpath_v3,@function
        .size           $__internal_3_$__cuda_sm20_dblrcp_rn_slowpath_v3,($__internal_4_$__cuda_sm20_div_rn_f64_full - $__internal_3_$__cuda_sm20_dblrcp_rn_slowpath_v3)
$__internal_3_$__cuda_sm20_dblrcp_rn_slowpath_v3:
[----:B------:R-:W-:-:S14]  /*0a80*/  DSETP.GTU.AND P0, PT, |R2|, +INF , PT ;  /* 0x7ff000000200742a */ /* 0x000fdc0003f0c200 */
[----:B------:R-:W-:Y:S05]  /*0a90*/  @P0 BRA `(.L_x_55) ;  /* 0x00000000007c0947 */ /* 0x000fea0003800000 */
[----:B------:R-:W-:-:S05]  /*0aa0*/  LOP3.LUT R7, R3, 0x7fffffff, RZ, 0xc0, !PT ;  /* 0x7fffffff03077812 */ /* 0x000fca00078ec0ff */
[----:B------:R-:W-:-:S05]  /*0ab0*/  VIADD R4, R7, 0xffffffff ;  /* 0xffffffff07047836 */ /* 0x000fca0000000000 */
[----:B------:R-:W-:-:S13]  /*0ac0*/  ISETP.GE.U32.AND P0, PT, R4, 0x7fefffff, PT ;  /* 0x7fefffff0400780c */ /* 0x000fda0003f06070 */
[----:B------:R-:W-:Y:S01]  /*0ad0*/  @P0 LOP3.LUT R5, R3, 0x7ff00000, RZ, 0x3c, !PT ;  /* 0x7ff0000003050812 */ /* 0x000fe200078e3cff */
[----:B------:R-:W-:Y:S01]  /*0ae0*/  @P0 IMAD.MOV.U32 R4, RZ, RZ, RZ ;  /* 0x000000ffff040224 */ /* 0x000fe200078e00ff */
[----:B------:R-:W-:Y:S06]  /*0af0*/  @P0 BRA `(.L_x_56) ;  /* 0x00000000006c0947 */ /* 0x000fec0003800000 */
[----:B------:R-:W-:-:S13]  /*0b00*/  ISETP.GE.U32.AND P0, PT, R7, 0x1000001, PT ;  /* 0x010000010700780c */ /* 0x000fda0003f06070 */
[----:B------:R-:W-:Y:S05]  /*0b10*/  @!P0 BRA `(.L_x_57) ;  /* 0x0000000000348947 */ /* 0x000fea0003800000 */
[----:B------:R-:W-:Y:S02]  /*0b20*/  VIADD R5, R3, 0xc0200000 ;  /* 0xc020000003057836 */ /* 0x000fe40000000000 */
[----:B------:R-:W-:Y:S02]  /*0b30*/  IMAD.MOV.U32 R4, RZ, RZ, R2 ;  /* 0x000000ffff047224 */ /* 0x000fe400078e0002 */
[----:B------:R-:W0:Y:S04]  /*0b40*/  MUFU.RCP64H R7, R5 ;  /* 0x0000000500077308 */ /* 0x000e280000001800 */
[----:B0-----:R-:W-:-:S08]  /*0b50*/  DFMA R8, -R4, R6, 1 ;  /* 0x3ff000000408742b */ /* 0x001fd00000000106 */
[----:B------:R-:W-:-:S08]  /*0b60*/  DFMA R8, R8, R8, R8 ;  /* 0x000000080808722b */ /* 0x000fd00000000008 */
[----:B------:R-:W-:-:S08]  /*0b70*/  DFMA R8, R6, R8, R6 ;  /* 0x000000080608722b */ /* 0x000fd00000000006 */
[----:B------:R-:W-:-:S08]  /*0b80*/  DFMA R6, -R4, R8, 1 ;  /* 0x3ff000000406742b */ /* 0x000fd00000000108 */
[----:B------:R-:W-:-:S08]  /*0b90*/  DFMA R6, R8, R6, R8 ;  /* 0x000000060806722b */ /* 0x000fd00000000008 */
[----:B------:R-:W-:-:S08]  /*0ba0*/  DMUL R6, R6, 2.2250738585072013831e-308 ;  /* 0x0010000006067828 */ /* 0x000fd00000000000 */
[----:B------:R-:W-:-:S08]  /*0bb0*/  DFMA R2, -R2, R6, 1 ;  /* 0x3ff000000202742b */ /* 0x000fd00000000106 */
[----:B------:R-:W-:-:S08]  /*0bc0*/  DFMA R2, R2, R2, R2 ;  /* 0x000000020202722b */ /* 0x000fd00000000002 */
[----:B------:R-:W-:Y:S01]  /*0bd0*/  DFMA R4, R6, R2, R6 ;  /* 0x000000020604722b */ /* 0x000fe20000000006 */
[----:B------:R-:W-:Y:S10]  /*0be0*/  BRA `(.L_x_56) ;  /* 0x0000000000307947 */ /* 0x000ff40003800000 */
.L_x_57:
[----:B------:R-:W-:Y:S01]  /*0bf0*/  DMUL R2, R2, 8.11296384146066816958e+31 ;  /* 0x4690000002027828 */ /* 0x000fe20000000000 */
[----:B------:R-:W-:-:S05]  /*0c00*/  IMAD.MOV.U32 R4, RZ, RZ, R6 ;  /* 0x000000ffff047224 */ /* 0x000fca00078e0006 */
[----:B------:R-:W0:Y:S02]  /*0c10*/  MUFU.RCP64H R5, R3 ;  /* 0x0000000300057308 */ /* 0x000e240000001800 */
[----:B0-----:R-:W-:-:S08]  /*0c20*/  DFMA R6, -R2, R4, 1 ;  /* 0x3ff000000206742b */ /* 0x001fd00000000104 */
[----:B------:R-:W-:-:S08]  /*0c30*/  DFMA R6, R6, R6, R6 ;  /* 0x000000060606722b */ /* 0x000fd00000000006 */
[----:B------:R-:W-:-:S08]  /*0c40*/  DFMA R6, R4, R6, R4 ;  /* 0x000000060406722b */ /* 0x000fd00000000004 */
[----:B------:R-:W-:-:S08]  /*0c50*/  DFMA R4, -R2, R6, 1 ;  /* 0x3ff000000204742b */ /* 0x000fd00000000106 */
[----:B------:R-:W-:-:S08]  /*0c60*/  DFMA R4, R6, R4, R6 ;  /* 0x000000040604722b */ /* 0x000fd00000000006 */
[----:B------:R-:W-:Y:S01]  /*0c70*/  DMUL R4, R4, 8.11296384146066816958e+31 ;  /* 0x4690000004047828 */ /* 0x000fe20000000000 */
[----:B------:R-:W-:Y:S10]  /*0c80*/  BRA `(.L_x_56) ;  /* 0x0000000000087947 */ /* 0x000ff40003800000 */
.L_x_55:
[----:B------:R-:W-:Y:S01]  /*0c90*/  LOP3.LUT R5, R3, 0x80000, RZ, 0xfc, !PT ;  /* 0x0008000003057812 */ /* 0x000fe200078efcff */
[----:B------:R-:W-:-:S07]  /*0ca0*/  IMAD.MOV.U32 R4, RZ, RZ, R2 ;  /* 0x000000ffff047224 */ /* 0x000fce00078e0002 */
.L_x_56:
[----:B------:R-:W-:Y:S02]  /*0cb0*/  IMAD.MOV.U32 R2, RZ, RZ, R0 ;  /* 0x000000ffff027224 */ /* 0x000fe400078e0000 */
[----:B------:R-:W-:-:S04]  /*0cc0*/  IMAD.MOV.U32 R3, RZ, RZ, 0x0 ;  /* 0x00000000ff037424 */ /* 0x000fc800078e00ff */
[----:B------:R-:W-:Y:S05]  /*0cd0*/  RET.REL.NODEC R2 `(_Z21view_transform_kernelPdddd) ;  /* 0xfffffff002c87950 */ /* 0x000fea0003c3ffff */
        .weak           $__internal_4_$__cuda_sm20_div_rn_f64_full
        .type           $__internal_4_$__cuda_sm20_div_rn_f64_full,@function
        .size           $__internal_4_$__cuda_sm20_div_rn_f64_full,($_Z21view_transform_kernelPdddd$__internal_trig_reduction_slowpathd - $__internal_4_$__cuda_sm20_div_rn_f64_full)
$__internal_4_$__cuda_sm20_div_rn_f64_full:
[C---:B------:R-:W-:Y:S01]  /*0ce0*/  FSETP.GEU.AND P0, PT, |R5|.reuse, 1.469367938527859385e-39, PT ;  /* 0x001000000500780b */ /* 0x040fe20003f0e200 */
[----:B------:R-:W-:Y:S01]  /*0cf0*/  IMAD.MOV.U32 R12, RZ, RZ, 0x1 ;  /* 0x00000001ff0c7424 */ /* 0x000fe200078e00ff */
[C---:B------:R-:W-:Y:S01]  /*0d00*/  LOP3.LUT R2, R5.reuse, 0x800fffff, RZ, 0xc0, !PT ;  /* 0x800fffff05027812 */ /* 0x040fe200078ec0ff */
[----:B------:R-:W-:Y:S01]  /*0d10*/  IMAD.MOV.U32 R14, RZ, RZ, 0x1ca00000 ;  /* 0x1ca00000ff0e7424 */ /* 0x000fe200078e00ff */
[----:B------:R-:W-:Y:S02]  /*0d20*/  LOP3.LUT R20, R5, 0x7ff00000, RZ, 0xc0, !PT ;  /* 0x7ff0000005147812 */ /* 0x000fe400078ec0ff */
[----:B------:R-:W-:Y:S01]  /*0d30*/  LOP3.LUT R3, R2, 0x3ff00000, RZ, 0xfc, !PT ;  /* 0x3ff0000002037812 */ /* 0x000fe200078efcff */
[----:B------:R-:W-:-:S06]  /*0d40*/  IMAD.MOV.U32 R2, RZ, RZ, R4 ;  /* 0x000000ffff027224 */ /* 0x000fcc00078e0004 */
[----:B------:R-:W-:-:S06]  /*0d50*/  @!P0 DMUL R2, R4, 8.98846567431157953865e+307 ;  /* 0x7fe0000004028828 */ /* 0x000fcc0000000000 */
[----:B------:R-:W0:Y:S02]  /*0d60*/  MUFU.RCP64H R13, R3 ;  /* 0x00000003000d7308 */ /* 0x000e240000001800 */
[----:B0-----:R-:W-:-:S08]  /*0d70*/  DFMA R8, R12, -R2, 1 ;  /* 0x3ff000000c08742b */ /* 0x001fd00000000802 */
[----:B------:R-:W-:-:S08]  /*0d80*/  DFMA R8, R8, R8, R8 ;  /* 0x000000080808722b */ /* 0x000fd00000000008 */
[----:B------:R-:W-:Y:S01]  /*0d90*/  DFMA R12, R12, R8, R12 ;  /* 0x000000080c0c722b */ /* 0x000fe2000000000c */
[----:B------:R-:W-:Y:S02]  /*0da0*/  IMAD.MOV.U32 R9, RZ, RZ, R11 ;  /* 0x000000ffff097224 */ /* 0x000fe400078e000b */
[----:B------:R-:W-:-:S03]  /*0db0*/  IMAD.MOV.U32 R8, RZ, RZ, R10 ;  /* 0x000000ffff087224 */ /* 0x000fc600078e000a */
[----:B------:R-:W-:Y:S02]  /*0dc0*/  LOP3.LUT R15, R9, 0x7ff00000, RZ, 0xc0, !PT ;  /* 0x7ff00000090f7812 */ /* 0x000fe400078ec0ff */
[----:B------:R-:W-:Y:S01]  /*0dd0*/  DFMA R16, R12, -R2, 1 ;  /* 0x3ff000000c10742b */ /* 0x000fe20000000802 */
[----:B------:R-:W-:Y:S01]  /*0de0*/  IMAD.MOV.U32 R10, RZ, RZ, R8 ;  /* 0x000000ffff0a7224 */ /* 0x000fe200078e0008 */
[----:B------:R-:W-:Y:S01]  /*0df0*/  ISETP.GE.U32.AND P1, PT, R15, R20, PT ;  /* 0x000000140f00720c */ /* 0x000fe20003f26070 */
[----:B------:R-:W-:-:S03]  /*0e00*/  IMAD.MOV.U32 R21, RZ, RZ, R15 ;  /* 0x000000ffff157224 */ /* 0x000fc600078e000f */
[----:B------:R-:W-:Y:S02]  /*0e10*/  SEL R11, R14, 0x63400000, !P1 ;  /* 0x634000000e0b7807 */ /* 0x000fe40004800000 */
[----:B------:R-:W-:Y:S01]  /*0e20*/  DFMA R12, R12, R16, R12 ;  /* 0x000000100c0c722b */ /* 0x000fe2000000000c */
[----:B------:R-:W-:Y:S02]  /*0e30*/  FSETP.GEU.AND P1, PT, |R9|, 1.469367938527859385e-39, PT ;  /* 0x001000000900780b */ /* 0x000fe40003f2e200 */
[----:B------:R-:W-:-:S11]  /*0e40*/  LOP3.LUT R11, R11, 0x800fffff, R9, 0xf8, !PT ;  /* 0x800fffff0b0b7812 */ /* 0x000fd600078ef809 */
[----:B------:R-:W-:Y:S05]  /*0e50*/  @P1 BRA `(.L_x_58) ;  /* 0x0000000000201947 */ /* 0x000fea0003800000 */
[----:B------:R-:W-:-:S04]  /*0e60*/  LOP3.LUT R16, R5, 0x7ff00000, RZ, 0xc0, !PT ;  /* 0x7ff0000005107812 */ /* 0x000fc800078ec0ff */
[----:B------:R-:W-:Y:S01]  /*0e70*/  ISETP.GE.U32.AND P1, PT, R15, R16, PT ;  /* 0x000000100f00720c */ /* 0x000fe20003f26070 */
[----:B------:R-:W-:-:S03]  /*0e80*/  IMAD.MOV.U32 R16, RZ, RZ, RZ ;  /* 0x000000ffff107224 */ /* 0x000fc600078e00ff */
[----:B------:R-:W-:-:S04]  /*0e90*/  SEL R17, R14, 0x63400000, !P1 ;  /* 0x634000000e117807 */ /* 0x000fc80004800000 */
[----:B------:R-:W-:-:S04]  /*0ea0*/  LOP3.LUT R17, R17, 0x80000000, R9, 0xf8, !PT ;  /* 0x8000000011117812 */ /* 0x000fc800078ef809 */
[----:B------:R-:W-:-:S06]  /*0eb0*/  LOP3.LUT R17, R17, 0x100000, RZ, 0xfc, !PT ;  /* 0x0010000011117812 */ /* 0x000fcc00078efcff */
[----:B------:R-:W-:-:S10]  /*0ec0*/  DFMA R10, R10, 2, -R16 ;  /* 0x400000000a0a782b */ /* 0x000fd40000000810 */
[----:B------:R-:W-:-:S07]  /*0ed0*/  LOP3.LUT R21, R11, 0x7ff00000, RZ, 0xc0, !PT ;  /* 0x7ff000000b157812 */ /* 0x000fce00078ec0ff */
.L_x_58:
[----:B------:R-:W-:Y:S01]  /*0ee0*/  @!P0 LOP3.LUT R20, R3, 0x7ff00000, RZ, 0xc0, !PT ;  /* 0x7ff0000003148812 */ /* 0x000fe200078ec0ff */
[----:B------:R-:W-:Y:S01]  /*0ef0*/  VIADD R22, R21, 0xffffffff ;  /* 0xffffffff15167836 */ /* 0x000fe20000000000 */
[----:B------:R-:W-:-:S03]  /*0f00*/  DMUL R16, R12, R10 ;  /* 0x0000000a0c107228 */ /* 0x000fc60000000000 */
[----:B------:R-:W-:Y:S01]  /*0f10*/  VIADD R23, R20, 0xffffffff ;  /* 0xffffffff14177836 */ /* 0x000fe20000000000 */
[----:B------:R-:W-:-:S04]  /*0f20*/  ISETP.GT.U32.AND P0, PT, R22, 0x7feffffe, PT ;  /* 0x7feffffe1600780c */ /* 0x000fc80003f04070 */
[----:B------:R-:W-:Y:S01]  /*0f30*/  ISETP.GT.U32.OR P0, PT, R23, 0x7feffffe, P0 ;  /* 0x7feffffe1700780c */ /* 0x000fe20000704470 */
[----:B------:R-:W-:-:S08]  /*0f40*/  DFMA R18, R16, -R2, R10 ;  /* 0x800000021012722b */ /* 0x000fd0000000000a */
[----:B------:R-:W-:-:S04]  /*0f50*/  DFMA R12, R12, R18, R16 ;  /* 0x000000120c0c722b */ /* 0x000fc80000000010 */
[----:B------:R-:W-:Y:S07]  /*0f60*/  @P0 BRA `(.L_x_59) ;  /* 0x00000000006c0947 */ /* 0x000fee0003800000 */
        /* <DEDUP_REMOVED lines=19> */
[----:B------:R-:W-:-:S06]  /*10a0*/  IMAD.MOV.U32 R2, RZ, RZ, RZ ;  /* 0x000000ffff027224 */ /* 0x000fcc00078e00ff */
[----:B------:R-:W-:-:S03]  /*10b0*/  DFMA R2, R14, -R2, R12 ;  /* 0x800000020e02722b */ /* 0x000fc6000000000c */
[----:B------:R-:W-:-:S03]  /*10c0*/  LOP3.LUT R5, R9, R5, RZ, 0x3c, !PT ;  /* 0x0000000509057212 */ /* 0x000fc600078e3cff */
[----:B------:R-:W-:-:S04]  /*10d0*/  IADD3 R2, PT, PT, -R16, -0x43300000, RZ ;  /* 0xbcd0000010027810 */ /* 0x000fc80007ffe1ff */
[----:B------:R-:W-:-:S04]  /*10e0*/  FSETP.NEU.AND P0, PT, |R3|, R2, PT ;  /* 0x000000020300720b */ /* 0x000fc80003f0d200 */
[----:B------:R-:W-:Y:S02]  /*10f0*/  FSEL R14, R8, R14, !P0 ;  /* 0x0000000e080e7208 */ /* 0x000fe40004000000 */
[----:B------:R-:W-:Y:S01]  /*1100*/  FSEL R15, R5, R15, !P0 ;  /* 0x0000000f050f7208 */ /* 0x000fe20004000000 */
[----:B------:R-:W-:Y:S06]  /*1110*/  BRA `(.L_x_60) ;  /* 0x0000000000547947 */ /* 0x000fec0003800000 */
.L_x_59:
        /* <DEDUP_REMOVED lines=16> */
.L_x_62:
[----:B------:R-:W-:Y:S01]  /*1220*/  LOP3.LUT R15, R5, 0x80000, RZ, 0xfc, !PT ;  /* 0x00080000050f7812 */ /* 0x000fe200078efcff */
[----:B------:R-:W-:Y:S01]  /*1230*/  IMAD.MOV.U32 R14, RZ, RZ, R4 ;  /* 0x000000ffff0e7224 */ /* 0x000fe200078e0004 */
[----:B------:R-:W-:Y:S06]  /*1240*/  BRA `(.L_x_60) ;  /* 0x0000000000087947 */ /* 0x000fec0003800000 */
.L_x_61:
[----:B------:R-:W-:Y:S01]  /*1250*/  LOP3.LUT R15, R9, 0x80000, RZ, 0xfc, !PT ;  /* 0x00080000090f7812 */ /* 0x000fe200078efcff */
[----:B------:R-:W-:-:S07]  /*1260*/  IMAD.MOV.U32 R14, RZ, RZ, R8 ;  /* 0x000000ffff0e7224 */ /* 0x000fce00078e0008 */
.L_x_60:
[----:B------:R-:W-:Y:S02]  /*1270*/  IMAD.MOV.U32 R2, RZ, RZ, R0 ;  /* 0x000000ffff027224 */ /* 0x000fe400078e0000 */
[----:B------:R-:W-:Y:S02]  /*1280*/  IMAD.MOV.U32 R3, RZ, RZ, 0x0 ;  /* 0x00000000ff037424 */ /* 0x000fe400078e00ff */
[----:B------:R-:W-:Y:S02]  /*1290*/  IMAD.MOV.U32 R4, RZ, RZ, R14 ;  /* 0x000000ffff047224 */ /* 0x000fe400078e000e */
[----:B------:R-:W-:Y:S01]  /*12a0*/  IMAD.MOV.U32 R5, RZ, RZ, R15 ;  /* 0x000000ffff057224 */ /* 0x000fe200078e000f */
[----:B------:R-:W-:Y:S06]  /*12b0*/  RET.REL.NODEC R2 `(_Z21view_transform_kernelPdddd) ;  /* 0xffffffec02507950 */ /* 0x000fec0003c3ffff */
        .type           $_Z21view_transform_kernelPdddd$__internal_trig_reduction_slowpathd,@function
        .size           $_Z21view_transform_kernelPdddd$__internal_trig_reduction_slowpathd,(.L_x_129 - $_Z21view_transform_kernelPdddd$__internal_trig_reduction_slowpathd)
$_Z21view_transform_kernelPdddd$__internal_trig_reduction_slowpathd:
[--C-:B------:R-:W-:Y:S01]  /*12c0*/  SHF.R.U32.HI R6, RZ, 0x14, R17.reuse ;  /* 0x00000014ff067819 */ /* 0x100fe20000011611 */
[----:B------:R-:W-:Y:S02]  /*12d0*/  IMAD.MOV.U32 R11, RZ, RZ, R16 ;  /* 0x000000ffff0b7224 */ /* 0x000fe400078e0010 */
[----:B------:R-:W-:Y:S01]  /*12e0*/  IMAD.MOV.U32 R8, RZ, RZ, R17 ;  /* 0x000000ffff087224 */ /* 0x000fe200078e0011 */
[----:B------:R-:W-:Y:S01]  /*12f0*/  LOP3.LUT R0, R6, 0x7ff, RZ, 0xc0, !PT ;  /* 0x000007ff06007812 */ /* 0x000fe200078ec0ff */
[----:B------:R-:W-:-:S03]  /*1300*/  IMAD.MOV.U32 R4, RZ, RZ, RZ ;  /* 0x000000ffff047224 */ /* 0x000fc600078e00ff */
[----:B------:R-:W-:-:S13]  /*1310*/  ISETP.NE.AND P0, PT, R0, 0x7ff, PT ;  /* 0x000007ff0000780c */ /* 0x000fda0003f05270 */
[----:B------:R-:W-:Y:S05]  /*1320*/  @!P0 BRA `(.L_x_63) ;  /* 0x00000008002c8947 */ /* 0x000fea0003800000 */
[----:B------:R-:W-:Y:S01]  /*1330*/  VIADD R2, R0, 0xfffffc00 ;  /* 0xfffffc0000027836 */ /* 0x000fe20000000000 */
[----:B------:R-:W-:-:S04]  /*1340*/  CS2R R18, SRZ ;  /* 0x0000000000127805 */ /* 0x000fc8000001ff00 */
[----:B------:R-:W-:Y:S02]  /*1350*/  SHF.R.U32.HI R0, RZ, 0x6, R2 ;  /* 0x00000006ff007819 */ /* 0x000fe40000011602 */
[----:B------:R-:W-:Y:S02]  /*1360*/  ISETP.GE.U32.AND P0, PT, R2, 0x80, PT ;  /* 0x000000800200780c */ /* 0x000fe40003f06070 */
[C---:B------:R-:W-:Y:S02]  /*1370*/  IADD3 R7, PT, PT, -R0.reuse, 0x13, RZ ;  /* 0x0000001300077810 */ /* 0x040fe40007ffe1ff */
[----:B------:R-:W-:Y:S02]  /*1380*/  IADD3 R15, PT, PT, -R0, 0xf, RZ ;  /* 0x0000000f000f7810 */ /* 0x000fe40007ffe1ff */
[----:B------:R-:W-:-:S04]  /*1390*/  SEL R7, R7, 0x12, P0 ;  /* 0x0000001207077807 */ /* 0x000fc80000000000 */
[----:B------:R-:W-:-:S13]  /*13a0*/  ISETP.GE.AND P0, PT, R15, R7, PT ;  /* 0x000000070f00720c */ /* 0x000fda0003f06270 */
[----:B------:R-:W-:Y:S05]  /*13b0*/  @P0 BRA `(.L_x_64) ;  /* 0x00000000008c0947 */ /* 0x000fea0003800000 */
[----:B------:R-:W0:Y:S01]  /*13c0*/  LDC.64 R2, c[0x4][RZ] ;  /* 0x01000000ff027b82 */ /* 0x000e220000000a00 */
[C---:B------:R-:W-:Y:S01]  /*13d0*/  SHF.L.U64.HI R13, R11.reuse, 0xb, R8 ;  /* 0x0000000b0b0d7819 */ /* 0x040fe20000010208 */
[----:B------:R-:W-:Y:S01]  /*13e0*/  IMAD.SHL.U32 R11, R11, 0x800, RZ ;  /* 0x000008000b0b7824 */ /* 0x000fe200078e00ff */
[----:B------:R-:W-:Y:S01]  /*13f0*/  IADD3 R14, PT, PT, RZ, -R0, -R7 ;  /* 0x80000000ff0e7210 */ /* 0x000fe20007ffe807 */
[----:B------:R-:W-:Y:S01]  /*1400*/  IMAD.MOV.U32 R12, RZ, RZ, RZ ;  /* 0x000000ffff0c7224 */ /* 0x000fe200078e00ff */
[----:B------:R-:W-:Y:S02]  /*1410*/  CS2R R18, SRZ ;  /* 0x0000000000127805 */ /* 0x000fe4000001ff00 */
[----:B------:R-:W-:Y:S01]  /*1420*/  LOP3.LUT R13, R13, 0x80000000, RZ, 0xfc, !PT ;  /* 0x800000000d0d7812 */ /* 0x000fe200078efcff */
[----:B------:R-:W1:Y:S01]  /*1430*/  LDCU.64 UR4, c[0x0][0x358] ;  /* 0x00006b00ff0477ac */ /* 0x000e620008000a00 */
[----:B------:R-:W-:-:S05]  /*1440*/  NOP ;  /* 0x0000000000007918 */ /* 0x000fca0000000000 */
.L_x_65:
[----:B0-----:R-:W-:-:S06]  /*1450*/  IMAD.WIDE R4, R15, 0x8, R2 ;  /* 0x000000080f047825 */ /* 0x001fcc00078e0202 */
[----:B-1----:R-:W2:Y:S01]  /*1460*/  LDG.E.64.CONSTANT R4, desc[UR4][R4.64] ;  /* 0x0000000404047981 */ /* 0x002ea2000c1e9b00 */
[----:B------:R-:W-:Y:S02]  /*1470*/  IMAD.MOV.U32 R8, RZ, RZ, R18 ;  /* 0x000000ffff087224 */ /* 0x000fe400078e0012 */
[----:B------:R-:W-:Y:S02]  /*1480*/  IMAD.MOV.U32 R9, RZ, RZ, R19 ;  /* 0x000000ffff097224 */ /* 0x000fe400078e0013 */
[----:B------:R-:W-:Y:S02]  /*1490*/  VIADD R14, R14, 0x1 ;  /* 0x000000010e0e7836 */ /* 0x000fe40000000000 */
[----:B------:R-:W-:Y:S02]  /*14a0*/  VIADD R15, R15, 0x1 ;  /* 0x000000010f0f7836 */ /* 0x000fe40000000000 */
[----:B--2---:R-:W-:-:S04]  /*14b0*/  IMAD.WIDE.U32 R8, P2, R4, R11, R8 ;  /* 0x0000000b04087225 */ /* 0x004fc80007840008 */
[----:B------:R-:W-:Y:S02]  /*14c0*/  IMAD R19, R4, R13, RZ ;  /* 0x0000000d04137224 */ /* 0x000fe400078e02ff */
[CC--:B------:R-:W-:Y:S02]  /*14d0*/  IMAD R16, R5.reuse, R11.reuse, RZ ;  /* 0x0000000b05107224 */ /* 0x0c0fe400078e02ff */
[----:B------:R-:W-:Y:S01]  /*14e0*/  IMAD.HI.U32 R21, R5, R11, RZ ;  /* 0x0000000b05157227 */ /* 0x000fe200078e00ff */
[----:B------:R-:W-:-:S03]  /*14f0*/  IADD3 R9, P0, PT, R19, R9, RZ ;  /* 0x0000000913097210 */ /* 0x000fc60007f1e0ff */
[----:B------:R-:W-:Y:S01]  /*1500*/  IMAD R19, R12, 0x8, R1 ;  /* 0x000000080c137824 */ /* 0x000fe200078e0201 */
[----:B------:R-:W-:Y:S01]  /*1510*/  IADD3 R9, P1, PT, R16, R9, RZ ;  /* 0x0000000910097210 */ /* 0x000fe20007f3e0ff */
[----:B------:R-:W-:-:S04]  /*1520*/  IMAD.HI.U32 R16, R4, R13, RZ ;  /* 0x0000000d04107227 */ /* 0x000fc800078e00ff */
[----:B------:R-:W-:Y:S01]  /*1530*/  IMAD.X R4, RZ, RZ, R16, P2 ;  /* 0x000000ffff047224 */ /* 0x000fe200010e0610 */
[----:B------:R0:W-:Y:S01]  /*1540*/  STL.64 [R19], R8 ;  /* 0x0000000813007387 */ /* 0x0001e20000100a00 */
[----:B------:R-:W-:-:S03]  /*1550*/  IMAD.HI.U32 R16, R5, R13, RZ ;  /* 0x0000000d05107227 */ /* 0x000fc600078e00ff */
[----:B------:R-:W-:Y:S01]  /*1560*/  IADD3.X R4, P0, PT, R21, R4, RZ, P0, !PT ;  /* 0x0000000415047210 */ /* 0x000fe2000071e4ff */
[----:B------:R-:W-:Y:S02]  /*1570*/  IMAD R5, R5, R13, RZ ;  /* 0x0000000d05057224 */ /* 0x000fe400078e02ff */
[----:B------:R-:W-:-:S03]  /*1580*/  VIADD R12, R12, 0x1 ;  /* 0x000000010c0c7836 */ /* 0x000fc60000000000 */
[----:B------:R-:W-:Y:S01]  /*1590*/  IADD3.X R18, P1, PT, R5, R4, RZ, P1, !PT ;  /* 0x0000000405127210 */ /* 0x000fe20000f3e4ff */
[----:B------:R-:W-:Y:S01]  /*15a0*/  IMAD.X R4, RZ, RZ, R16, P0 ;  /* 0x000000ffff047224 */ /* 0x000fe200000e0610 */
[----:B------:R-:W-:-:S03]  /*15b0*/  ISETP.NE.AND P0, PT, R14, -0xf, PT ;  /* 0xfffffff10e00780c */ /* 0x000fc60003f05270 */
[----:B0-----:R-:W-:-:S10]  /*15c0*/  IMAD.X R19, RZ, RZ, R4, P1 ;  /* 0x000000ffff137224 */ /* 0x001fd400008e0604 */
[----:B------:R-:W-:Y:S05]  /*15d0*/  @P0 BRA `(.L_x_65) ;  /* 0xfffffffc009c0947 */ /* 0x000fea000383ffff */
[----:B------:R-:W-:-:S07]  /*15e0*/  IMAD.MOV.U32 R15, RZ, RZ, R7 ;  /* 0x000000ffff0f7224 */ /* 0x000fce00078e0007 */
.L_x_64:
[----:B------:R-:W-:Y:S01]  /*15f0*/  LOP3.LUT P0, R21, R6, 0x3f, RZ, 0xc0, !PT ;  /* 0x0000003f06157812 */ /* 0x000fe2000780c0ff */
[----:B------:R-:W-:-:S04]  /*1600*/  IMAD.IADD R0, R0, 0x1, R15 ;  /* 0x0000000100007824 */ /* 0x000fc800078e020f */
[----:B------:R-:W-:-:S05]  /*1610*/  IMAD.U32 R23, R0, 0x8, R1 ;  /* 0x0000000800177824 */ /* 0x000fca00078e0001 */
[----:B------:R0:W-:Y:S04]  /*1620*/  STL.64 [R23+-0x78], R18 ;  /* 0xffff881217007387 */ /* 0x0001e80000100a00 */
[----:B------:R-:W2:Y:S04]  /*1630*/  @P0 LDL.64 R8, [R1+0x8] ;  /* 0x0000080001080983 */ /* 0x000ea80000100a00 */
[----:B------:R-:W3:Y:S04]  /*1640*/  LDL.64 R2, [R1+0x10] ;  /* 0x0000100001027983 */ /* 0x000ee80000100a00 */
[----:B------:R-:W4:Y:S01]  /*1650*/  LDL.64 R4, [R1+0x18] ;  /* 0x0000180001047983 */ /* 0x000f220000100a00 */
[----:B------:R-:W-:-:S02]  /*1660*/  @P0 LOP3.LUT R0, R6, 0x3f, RZ, 0xc, !PT ;  /* 0x0000003f06000812 */ /* 0x000fc400078e0cff */
[--C-:B--2---:R-:W-:Y:S02]  /*1670*/  @P0 SHF.R.U64 R7, R8, 0x1, R9.reuse ;  /* 0x0000000108070819 */ /* 0x104fe40000001209 */
[----:B------:R-:W-:Y:S02]  /*1680*/  @P0 SHF.R.U32.HI R9, RZ, 0x1, R9 ;  /* 0x00000001ff090819 */ /* 0x000fe40000011609 */
[C---:B---3--:R-:W-:Y:S02]  /*1690*/  @P0 SHF.L.U32 R11, R2.reuse, R21, RZ ;  /* 0x00000015020b0219 */ /* 0x048fe400000006ff */
[----:B------:R-:W-:Y:S02]  /*16a0*/  @P0 SHF.R.U64 R6, R7, R0, R9 ;  /* 0x0000000007060219 */ /* 0x000fe40000001209 */
[--C-:B------:R-:W-:Y:S02]  /*16b0*/  @P0 SHF.R.U32.HI R15, RZ, 0x1, R3.reuse ;  /* 0x00000001ff0f0819 */ /* 0x100fe40000011603 */
[----:B------:R-:W-:-:S02]  /*16c0*/  @P0 SHF.R.U64 R13, R2, 0x1, R3 ;  /* 0x00000001020d0819 */ /* 0x000fc40000001203 */
[-C--:B------:R-:W-:Y:S02]  /*16d0*/  @P0 SHF.L.U64.HI R8, R2, R21.reuse, R3 ;  /* 0x0000001502080219 */ /* 0x080fe40000010203 */
[----:B------:R-:W-:Y:S02]  /*16e0*/  @P0 SHF.R.U32.HI R7, RZ, R0, R9 ;  /* 0x00000000ff070219 */ /* 0x000fe40000011609 */
[----:B------:R-:W-:Y:S02]  /*16f0*/  @P0 LOP3.LUT R2, R11, R6, RZ, 0xfc, !PT ;  /* 0x000000060b020212 */ /* 0x000fe400078efcff */
[----:B----4-:R-:W-:Y:S02]  /*1700*/  @P0 SHF.L.U32 R9, R4, R21, RZ ;  /* 0x0000001504090219 */ /* 0x010fe400000006ff */
[----:B------:R-:W-:Y:S02]  /*1710*/  @P0 SHF.R.U64 R12, R13, R0, R15 ;  /* 0x000000000d0c0219 */ /* 0x000fe4000000120f */
[----:B------:R-:W-:Y:S01]  /*1720*/  @P0 LOP3.LUT R3, R8, R7, RZ, 0xfc, !PT ;  /* 0x0000000708030212 */ /* 0x000fe200078efcff */
[----:B------:R-:W-:Y:S01]  /*1730*/  IMAD.SHL.U32 R8, R2, 0x4, RZ ;  /* 0x0000000402087824 */ /* 0x000fe200078e00ff */
[----:B------:R-:W-:-:S02]  /*1740*/  @P0 SHF.L.U64.HI R21, R4, R21, R5 ;  /* 0x0000001504150219 */ /* 0x000fc40000010205 */
[----:B------:R-:W-:Y:S02]  /*1750*/  @P0 LOP3.LUT R4, R9, R12, RZ, 0xfc, !PT ;  /* 0x0000000c09040212 */ /* 0x000fe400078efcff */
[----:B------:R-:W-:Y:S02]  /*1760*/  @P0 SHF.R.U32.HI R0, RZ, R0, R15 ;  /* 0x00000000ff000219 */ /* 0x000fe4000001160f */
[----:B------:R-:W-:Y:S02]  /*1770*/  SHF.L.U64.HI R9, R2, 0x2, R3 ;  /* 0x0000000202097819 */ /* 0x000fe40000010203 */
[----:B------:R-:W-:Y:S02]  /*1780*/  @P0 LOP3.LUT R5, R21, R0, RZ, 0xfc, !PT ;  /* 0x0000000015050212 */ /* 0x000fe400078efcff */
[----:B------:R-:W-:Y:S02]  /*1790*/  SHF.L.W.U32.HI R3, R3, 0x2, R4 ;  /* 0x0000000203037819 */ /* 0x000fe40000010e04 */
[----:B------:R-:W-:-:S02]  /*17a0*/  IADD3 RZ, P0, PT, RZ, -R8, RZ ;  /* 0x80000008ffff7210 */ /* 0x000fc40007f1e0ff */
[----:B------:R-:W-:Y:S02]  /*17b0*/  LOP3.LUT R0, RZ, R9, RZ, 0x33, !PT ;  /* 0x00000009ff007212 */ /* 0x000fe400078e33ff */
[----:B------:R-:W-:Y:S02]  /*17c0*/  SHF.L.W.U32.HI R4, R4, 0x2, R5 ;  /* 0x0000000204047819 */ /* 0x000fe40000010e05 */
[----:B------:R-:W-:Y:S02]  /*17d0*/  LOP3.LUT R6, RZ, R3, RZ, 0x33, !PT ;  /* 0x00000003ff067212 */ /* 0x000fe400078e33ff */
[----:B------:R-:W-:Y:S02]  /*17e0*/  IADD3.X R2, P0, PT, RZ, R0, RZ, P0, !PT ;  /* 0x00000000ff027210 */ /* 0x000fe4000071e4ff */
[----:B------:R-:W-:Y:S02]  /*17f0*/  LOP3.LUT R0, RZ, R4, RZ, 0x33, !PT ;  /* 0x00000004ff007212 */ /* 0x000fe400078e33ff */
[----:B------:R-:W-:-:S02]  /*1800*/  IADD3.X R6, P1, PT, RZ, R6, RZ, P0, !PT ;  /* 0x00000006ff067210 */ /* 0x000fc4000073e4ff */
[----:B------:R-:W-:-:S03]  /*1810*/  ISETP.GT.U32.AND P2, PT, R3, -0x1, PT ;  /* 0xffffffff0300780c */ /* 0x000fc60003f44070 */
[----:B------:R-:W-:Y:S01]  /*1820*/  IMAD.X R7, RZ, RZ, R0, P1 ;  /* 0x000000ffff077224 */ /* 0x000fe200008e0600 */
[----:B------:R-:W-:-:S04]  /*1830*/  ISETP.GT.AND.EX P0, PT, R4, -0x1, PT, P2 ;  /* 0xffffffff0400780c */ /* 0x000fc80003f04320 */
[----:B------:R-:W-:Y:S02]  /*1840*/  SEL R12, R4, R7, P0 ;  /* 0x00000007040c7207 */ /* 0x000fe40000000000 */
[----:B------:R-:W-:Y:S02]  /*1850*/  SEL R7, R3, R6, P0 ;  /* 0x0000000603077207 */ /* 0x000fe40000000000 */
[----:B------:R-:W-:Y:S02]  /*1860*/  ISETP.NE.U32.AND P1, PT, R12, RZ, PT ;  /* 0x000000ff0c00720c */ /* 0x000fe40003f25070 */
[----:B------:R-:W-:Y:S02]  /*1870*/  SEL R9, R9, R2, P0 ;  /* 0x0000000209097207 */ /* 0x000fe40000000000 */
[----:B------:R-:W-:Y:S01]  /*1880*/  SEL R3, R7, R12, !P1 ;  /* 0x0000000c07037207 */ /* 0x000fe20004800000 */
[----:B------:R-:W-:-:S05]  /*1890*/  @!P0 IMAD.MOV R8, RZ, RZ, -R8 ;  /* 0x000000ffff088224 */ /* 0x000fca00078e0a08 */
[----:B------:R-:W1:Y:S02]  /*18a0*/  FLO.U32 R3, R3 ;  /* 0x0000000300037300 */ /* 0x000e6400000e0000 */
[C---:B-1----:R-:W-:Y:S02]  /*18b0*/  IADD3 R6, PT, PT, -R3.reuse, 0x1f, RZ ;  /* 0x0000001f03067810 */ /* 0x042fe40007ffe1ff */
[----:B------:R-:W-:-:S03]  /*18c0*/  IADD3 R0, PT, PT, -R3, 0x3f, RZ ;  /* 0x0000003f03007810 */ /* 0x000fc60007ffe1ff */
[----:B------:R-:W-:-:S05]  /*18d0*/  @P1 IMAD.MOV R0, RZ, RZ, R6 ;  /* 0x000000ffff001224 */ /* 0x000fca00078e0206 */
[----:B------:R-:W-:-:S13]  /*18e0*/  ISETP.NE.AND P1, PT, R0, RZ, PT ;  /* 0x000000ff0000720c */ /* 0x000fda0003f25270 */
[----:B0-----:R-:W-:Y:S05]  /*18f0*/  @!P1 BRA `(.L_x_66) ;  /* 0x0000000000289947 */ /* 0x001fea0003800000 */
[----:B------:R-:W-:Y:S02]  /*1900*/  LOP3.LUT R2, R0, 0x3f, RZ, 0xc0, !PT ;  /* 0x0000003f00027812 */ /* 0x000fe400078ec0ff */
[--C-:B------:R-:W-:Y:S02]  /*1910*/  SHF.R.U64 R6, R8, 0x1, R9.reuse ;  /* 0x0000000108067819 */ /* 0x100fe40000001209 */
[----:B------:R-:W-:Y:S02]  /*1920*/  SHF.R.U32.HI R8, RZ, 0x1, R9 ;  /* 0x00000001ff087819 */ /* 0x000fe40000011609 */
[----:B------:R-:W-:Y:S02]  /*1930*/  LOP3.LUT R3, R0, 0x3f, RZ, 0xc, !PT ;  /* 0x0000003f00037812 */ /* 0x000fe400078e0cff */
[CC--:B------:R-:W-:Y:S02]  /*1940*/  SHF.L.U64.HI R12, R7.reuse, R2.reuse, R12 ;  /* 0x00000002070c7219 */ /* 0x0c0fe4000001020c */
[----:B------:R-:W-:-:S02]  /*1950*/  SHF.L.U32 R7, R7, R2, RZ ;  /* 0x0000000207077219 */ /* 0x000fc400000006ff */
[-CC-:B------:R-:W-:Y:S02]  /*1960*/  SHF.R.U64 R2, R6, R3.reuse, R8.reuse ;  /* 0x0000000306027219 */ /* 0x180fe40000001208 */
[----:B------:R-:W-:Y:S02]  /*1970*/  SHF.R.U32.HI R3, RZ, R3, R8 ;  /* 0x00000003ff037219 */ /* 0x000fe40000011608 */
[----:B------:R-:W-:Y:S02]  /*1980*/  LOP3.LUT R7, R7, R2, RZ, 0xfc, !PT ;  /* 0x0000000207077212 */ /* 0x000fe400078efcff */
[----:B------:R-:W-:-:S07]  /*1990*/  LOP3.LUT R12, R12, R3, RZ, 0xfc, !PT ;  /* 0x000000030c0c7212 */ /* 0x000fce00078efcff */
.L_x_66:
[----:B------:R-:W-:Y:S01]  /*19a0*/  IMAD.WIDE.U32 R8, R7, 0x2168c235, RZ ;  /* 0x2168c23507087825 */ /* 0x000fe200078e00ff */
[----:B------:R-:W-:-:S03]  /*19b0*/  SHF.R.U32.HI R5, RZ, 0x1e, R5 ;  /* 0x0000001eff057819 */ /* 0x000fc60000011605 */
[----:B------:R-:W-:Y:S01]  /*19c0*/  IMAD.MOV.U32 R2, RZ, RZ, R9 ;  /* 0x000000ffff027224 */ /* 0x000fe200078e0009 */
[----:B------:R-:W-:Y:S01]  /*19d0*/  IADD3 RZ, P1, PT, R8, R8, RZ ;  /* 0x0000000808ff7210 */ /* 0x000fe20007f3e0ff */
[----:B------:R-:W-:Y:S01]  /*19e0*/  IMAD.MOV.U32 R3, RZ, RZ, RZ ;  /* 0x000000ffff037224 */ /* 0x000fe200078e00ff */
[----:B------:R-:W-:Y:S01]  /*19f0*/  LEA.HI R4, R4, R5, RZ, 0x1 ;  /* 0x0000000504047211 */ /* 0x000fe200078f08ff */
[----:B------:R-:W-:-:S04]  /*1a00*/  IMAD.HI.U32 R6, R12, -0x36f0255e, RZ ;  /* 0xc90fdaa20c067827 */ /* 0x000fc800078e00ff */
[----:B------:R-:W-:-:S04]  /*1a10*/  IMAD.WIDE.U32 R2, R7, -0x36f0255e, R2 ;  /* 0xc90fdaa207027825 */ /* 0x000fc800078e0002 */
[C---:B------:R-:W-:Y:S02]  /*1a20*/  IMAD R7, R12.reuse, -0x36f0255e, RZ ;  /* 0xc90fdaa20c077824 */ /* 0x040fe400078e02ff */
[----:B------:R-:W-:-:S04]  /*1a30*/  IMAD.WIDE.U32 R2, P2, R12, 0x2168c235, R2 ;  /* 0x2168c2350c027825 */ /* 0x000fc80007840002 */
[----:B------:R-:W-:Y:S01]  /*1a40*/  IMAD.X R6, RZ, RZ, R6, P2 ;  /* 0x000000ffff067224 */ /* 0x000fe200010e0606 */
[----:B------:R-:W-:Y:S02]  /*1a50*/  IADD3 R3, P2, PT, R7, R3, RZ ;  /* 0x0000000307037210 */ /* 0x000fe40007f5e0ff */
[----:B------:R-:W-:Y:S02]  /*1a60*/  IADD3.X RZ, P1, PT, R2, R2, RZ, P1, !PT ;  /* 0x0000000202ff7210 */ /* 0x000fe40000f3e4ff */
[C---:B------:R-:W-:Y:S01]  /*1a70*/  ISETP.GT.U32.AND P3, PT, R3.reuse, RZ, PT ;  /* 0x000000ff0300720c */ /* 0x040fe20003f64070 */
[----:B------:R-:W-:Y:S01]  /*1a80*/  IMAD.X R6, RZ, RZ, R6, P2 ;  /* 0x000000ffff067224 */ /* 0x000fe200010e0606 */
[----:B------:R-:W-:-:S04]  /*1a90*/  IADD3.X R2, P2, PT, R3, R3, RZ, P1, !PT ;  /* 0x0000000303027210 */ /* 0x000fc80000f5e4ff */
[C---:B------:R-:W-:Y:S01]  /*1aa0*/  ISETP.GT.AND.EX P1, PT, R6.reuse, RZ, PT, P3 ;  /* 0x000000ff0600720c */ /* 0x040fe20003f24330 */
[----:B------:R-:W-:-:S03]  /*1ab0*/  IMAD.X R7, R6, 0x1, R6, P2 ;  /* 0x0000000106077824 */ /* 0x000fc600010e0606 */
[----:B------:R-:W-:Y:S02]  /*1ac0*/  SEL R2, R2, R3, P1 ;  /* 0x0000000302027207 */ /* 0x000fe40000800000 */
[----:B------:R-:W-:Y:S02]  /*1ad0*/  SEL R3, R7, R6, P1 ;  /* 0x0000000607037207 */ /* 0x000fe40000800000 */
[----:B------:R-:W-:Y:S02]  /*1ae0*/  IADD3 R2, P2, PT, R2, 0x1, RZ ;  /* 0x0000000102027810 */ /* 0x000fe40007f5e0ff */
[----:B------:R-:W-:Y:S02]  /*1af0*/  SEL R7, RZ, 0xffffffff, !P1 ;  /* 0xffffffffff077807 */ /* 0x000fe40004800000 */
[----:B------:R-:W-:Y:S01]  /*1b00*/  LOP3.LUT P1, R17, R17, 0x80000000, RZ, 0xc0, !PT ;  /* 0x8000000011117812 */ /* 0x000fe2000782c0ff */
[----:B------:R-:W-:Y:S02]  /*1b10*/  IMAD.X R3, RZ, RZ, R3, P2 ;  /* 0x000000ffff037224 */ /* 0x000fe400010e0603 */
[----:B------:R-:W-:Y:S01]  /*1b20*/  IMAD.IADD R0, R7, 0x1, -R0 ;  /* 0x0000000107007824 */ /* 0x000fe200078e0a00 */
[----:B------:R-:W-:-:S02]  /*1b30*/  @!P0 LOP3.LUT R17, R17, 0x80000000, RZ, 0x3c, !PT ;  /* 0x8000000011118812 */ /* 0x000fc400078e3cff */
[----:B------:R-:W-:Y:S01]  /*1b40*/  SHF.R.U64 R2, R2, 0xa, R3 ;  /* 0x0000000a02027819 */ /* 0x000fe20000001203 */
[----:B------:R-:W-:-:S03]  /*1b50*/  IMAD.SHL.U32 R0, R0, 0x100000, RZ ;  /* 0x0010000000007824 */ /* 0x000fc600078e00ff */
[----:B------:R-:W-:-:S03]  /*1b60*/  IADD3 R2, P2, PT, R2, 0x1, RZ ;  /* 0x0000000102027810 */ /* 0x000fc60007f5e0ff */
[----:B------:R-:W-:Y:S01]  /*1b70*/  @P1 IMAD.MOV R4, RZ, RZ, -R4 ;  /* 0x000000ffff041224 */ /* 0x000fe200078e0a04 */
[----:B------:R-:W-:-:S04]  /*1b80*/  LEA.HI.X R3, R3, RZ, RZ, 0x16, P2 ;  /* 0x000000ff03037211 */ /* 0x000fc800010fb4ff */
[--C-:B------:R-:W-:Y:S02]  /*1b90*/  SHF.R.U64 R2, R2, 0x1, R3.reuse ;  /* 0x0000000102027819 */ /* 0x100fe40000001203 */
[----:B------:R-:W-:Y:S02]  /*1ba0*/  SHF.R.U32.HI R3, RZ, 0x1, R3 ;  /* 0x00000001ff037819 */ /* 0x000fe40000011603 */
[----:B------:R-:W-:-:S04]  /*1bb0*/  IADD3 R11, P2, P3, RZ, RZ, R2 ;  /* 0x000000ffff0b7210 */ /* 0x000fc80007b5e002 */
[----:B------:R-:W-:-:S04]  /*1bc0*/  IADD3.X R0, PT, PT, R0, 0x3fe00000, R3, P2, P3 ;  /* 0x3fe0000000007810 */ /* 0x000fc800017e6403 */
[----:B------:R-:W-:-:S07]  /*1bd0*/  LOP3.LUT R8, R0, R17, RZ, 0xfc, !PT ;  /* 0x0000001100087212 */ /* 0x000fce00078efcff */
.L_x_63:
[----:B------:R-:W-:Y:S02]  /*1be0*/  IMAD.MOV.U32 R2, RZ, RZ, R11 ;  /* 0x000000ffff027224 */ /* 0x000fe400078e000b */
[----:B------:R-:W-:Y:S02]  /*1bf0*/  IMAD.MOV.U32 R11, RZ, RZ, 0x0 ;  /* 0x00000000ff0b7424 */ /* 0x000fe400078e00ff */
[----:B------:R-:W-:Y:S02]  /*1c00*/  IMAD.MOV.U32 R3, RZ, RZ, R8 ;  /* 0x000000ffff037224 */ /* 0x000fe400078e0008 */
[----:B------:R-:W-:Y:S05]  /*1c10*/  RET.REL.NODEC R10 `(_Z21view_transform_kernelPdddd) ;  /* 0xffffffe00af87950 */ /* 0x000fea0003c3ffff */
.L_x_67:
        /* <DEDUP_REMOVED lines=14> */
.L_x_129:


//--------------------- .text._Z23camera_transform_kernelPdPKdS1_S1_S1_S1_S1_ --------------------------
	.section	.text._Z23camera_transform_kernelPdPKdS1_S1_S1_S1_S1_,"ax",@progbits
	.align	128
        .global         _Z23camera_transform_kernelPdPKdS1_S1_S1_S1_S1_
        .type           _Z23camera_transform_kernelPdPKdS1_S1_S1_S1_S1_,@function
        .size           _Z23camera_transform_kernelPdPKdS1_S1_S1_S1_S1_,(.L_x_137 - _Z23camera_transform_kernelPdPKdS1_S1_S1_S1_S1_)
        .other          _Z23camera_transform_kernelPdPKdS1_S1_S1_S1_S1_,@"STO_CUDA_ENTRY STV_DEFAULT"
_Z23camera_transform_kernelPdPKdS1_S1_S1_S1_S1_:
.text._Z23camera_transform_kernelPdPKdS1_S1_S1_S1_S1_:
[----:B------:R-:W-:Y:S01]  /*0000*/  LDC R1, c[0x0][0x37c] ;  /* 0x0000df00ff017b82 */ /* 0x000fe20000000800 */
[----:B------:R-:W0:Y:S07]  /*0010*/  S2R R0, SR_TID.X ;  /* 0x0000000000007919 */ /* 0x000e2e0000002100 */
[----:B------:R-:W1:Y:S01]  /*0020*/  S2UR UR4, SR_CTAID.X ;  /* 0x00000000000479c3 */ /* 0x000e620000002500 */
[----:B------:R-:W1:Y:S02]  /*0030*/  LDCU UR5, c[0x0][0x360] ;  /* 0x00006c00ff0577ac */ /* 0x000e640008000800 */
[----:B-1----:R-:W-:Y:S01]  /*0040*/  UIMAD UR4, UR4, UR5, URZ ;  /* 0x00000005040472a4 */ /* 0x002fe2000f8e02ff */
[----:B0-----:R-:W-:-:S05]  /*0050*/  IMAD.MOV R0, RZ, RZ, -R0 ;  /* 0x000000ffff007224 */ /* 0x001fca00078e0a00 */
[----:B------:R-:W-:-:S13]  /*0060*/  ISETP.NE.AND P0, PT, R0, UR4, PT ;  /* 0x0000000400007c0c */ /* 0x000fda000bf05270 */
[----:B------:R-:W-:Y:S05]  /*0070*/  @P0 EXIT ;  /* 0x000000000000094d */ /* 0x000fea0003800000 */
[----:B------:R-:W0:Y:S01]  /*0080*/  LDC.64 R4, c[0x0][0x388] ;  /* 0x0000e200ff047b82 */ /* 0x000e220000000a00 */
[----:B------:R-:W0:Y:S02]  /*0090*/  LDCU.64 UR4, c[0x0][0x358] ;  /* 0x00006b00ff0477ac */ /* 0x000e240008000a00 */
[----:B0-----:R-:W2:Y:S05]  /*00a0*/  LDG.E.64 R6, desc[UR4][R4.64] ;  /* 0x0000000404067981 */ /* 0x001eaa000c1e1b00 */
[----:B------:R-:W2:Y:S08]  /*00b0*/  LDC.64 R2, c[0x0][0x380] ;  /* 0x0000e000ff027b82 */ /* 0x000eb00000000a00 */
[----:B------:R-:W0:Y:S08]  /*00c0*/  LDC.64 R8, c[0x0][0x390] ;  /* 0x0000e400ff087b82 */ /* 0x000e300000000a00 */
[----:B------:R-:W1:Y:S01]  /*00d0*/  LDC.64 R12, c[0x0][0x398] ;  /* 0x0000e600ff0c7b82 */ /* 0x000e620000000a00 */
[----:B--2---:R2:W-:Y:S04]  /*00e0*/  STG.E.64 desc[UR4][R2.64], R6 ;  /* 0x0000000602007986 */ /* 0x0045e8000c101b04 */
[----:B0-----:R-:W3:Y:S04]  /*00f0*/  LDG.E.64 R10, desc[UR4][R8.64] ;  /* 0x00000004080a7981 */ /* 0x001ee8000c1e1b00 */
[----:B---3--:R0:W-:Y:S04]  /*0100*/  STG.E.64 desc[UR4][R2.64+0x8], R10 ;  /* 0x0000080a02007986 */ /* 0x0081e8000c101b04 */
[----:B-1----:R-:W3:Y:S04]  /*0110*/  LDG.E.64 R14, desc[UR4][R12.64] ;  /* 0x000000040c0e7981 */ /* 0x002ee8000c1e1b00 */
[----:B---3--:R1:W-:Y:S04]  /*0120*/  STG.E.64 desc[UR4][R2.64+0x10], R14 ;  /* 0x0000100e02007986 */ /* 0x0083e8000c101b04 */
[----:B------:R-:W3:Y:S04]  /*0130*/  LDG.E.64 R16, desc[UR4][R4.64+0x8] ;  /* 0x0000080404107981 */ /* 0x000ee8000c1e1b00 */
[----:B---3--:R3:W-:Y:S04]  /*0140*/  STG.E.64 desc[UR4][R2.64+0x20], R16 ;  /* 0x0000201002007986 */ /* 0x0087e8000c101b04 */
[----:B------:R-:W4:Y:S04]  /*0150*/  LDG.E.64 R18, desc[UR4][R8.64+0x8] ;  /* 0x0000080408127981 */ /* 0x000f28000c1e1b00 */
[----:B----4-:R-:W-:Y:S04]  /*0160*/  STG.E.64 desc[UR4][R2.64+0x28], R18 ;  /* 0x0000281202007986 */ /* 0x010fe8000c101b04 */
[----:B------:R-:W4:Y:S04]  /*0170*/  LDG.E.64 R20, desc[UR4][R12.64+0x8] ;  /* 0x000008040c147981 */ /* 0x000f28000c1e1b00 */
[----:B----4-:R-:W-:Y:S04]  /*0180*/  STG.E.64 desc[UR4][R2.64+0x30], R20 ;  /* 0x0000301402007986 */ /* 0x010fe8000c101b04 */
[----:B--2---:R-:W2:Y:S04]  /*0190*/  LDG.E.64 R6, desc[UR4][R4.64+0x10] ;  /* 0x0000100404067981 */ /* 0x004ea8000c1e1b00 */
[----:B--2---:R2:W-:Y:S04]  /*01a0*/  STG.E.64 desc[UR4][R2.64+0x40], R6 ;  /* 0x0000400602007986 */ /* 0x0045e8000c101b04 */
[----:B0-----:R-:W4:Y:S01]  /*01b0*/  LDG.E.64 R10, desc[UR4][R8.64+0x10] ;  /* 0x00001004080a7981 */ /* 0x001f22000c1e1b00 */
[----:B------:R-:W0:Y:S03]  /*01c0*/  LDC.64 R22, c[0x0][0x3a0] ;  /* 0x0000e800ff167b82 */ /* 0x000e260000000a00 */
[----:B----4-:R-:W-:Y:S04]  /*01d0*/  STG.E.64 desc[UR4][R2.64+0x48], R10 ;  /* 0x0000480a02007986 */ /* 0x010fe8000c101b04 */
[----:B-1----:R-:W4:Y:S01]  /*01e0*/  LDG.E.64 R14, desc[UR4][R12.64+0x10] ;  /* 0x000010040c0e7981 */ /* 0x002f22000c1e1b00 */
[----:B---3--:R-:W1:Y:S03]  /*01f0*/  LDC.64 R16, c[0x0][0x3a8] ;  /* 0x0000ea00ff107b82 */ /* 0x008e660000000a00 */
[----:B----4-:R-:W-:Y:S04]  /*0200*/  STG.E.64 desc[UR4][R2.64+0x50], R14 ;  /* 0x0000500e02007986 */ /* 0x010fe8000c101b04 */
[----:B0-----:R-:W3:Y:S01]  /*0210*/  LDG.E.64 R22, desc[UR4][R22.64] ;  /* 0x0000000416167981 */ /* 0x001ee2000c1e1b00 */
[----:B------:R-:W0:Y:S03]  /*0220*/  LDC.64 R4, c[0x0][0x3b0] ;  /* 0x0000ec00ff047b82 */ /* 0x000e260000000a00 */
[----:B---3--:R-:W-:Y:S04]  /*0230*/  STG.E.64 desc[UR4][R2.64+0x60], R22 ;  /* 0x0000601602007986 */ /* 0x008fe8000c101b04 */
[----:B-1----:R-:W3:Y:S01]  /*0240*/  LDG.E.64 R16, desc[UR4][R16.64] ;  /* 0x0000000410107981 */ /* 0x002ee2000c1e1b00 */
[----:B--2---:R-:W-:-:S02]  /*0250*/  HFMA2 R6, -RZ, RZ, 0, 0 ;  /* 0x00000000ff067431 */ /* 0x004fc400000001ff */
[----:B------:R-:W-:Y:S01]  /*0260*/  IMAD.MOV.U32 R7, RZ, RZ, 0x3ff00000 ;  /* 0x3ff00000ff077424 */ /* 0x000fe200078e00ff */
[----:B---3--:R-:W-:Y:S04]  /*0270*/  STG.E.64 desc[UR4][R2.64+0x68], R16 ;  /* 0x0000681002007986 */ /* 0x008fe8000c101b04 */
[----:B0-----:R-:W2:Y:S04]  /*0280*/  LDG.E.64 R4, desc[UR4][R4.64] ;  /* 0x0000000404047981 */ /* 0x001ea8000c1e1b00 */
[----:B------:R-:W-:Y:S04]  /*0290*/  STG.E.64 desc[UR4][R2.64+0x78], R6 ;  /* 0x0000780602007986 */ /* 0x000fe8000c101b04 */
[----:B--2---:R-:W-:Y:S01]  /*02a0*/  STG.E.64 desc[UR4][R2.64+0x70], R4 ;  /* 0x0000700402007986 */ /* 0x004fe2000c101b04 */
[----:B------:R-:W-:Y:S05]  /*02b0*/  EXIT ;  /* 0x000000000000794d */ /* 0x000fea0003800000 */
.L_x_68:
        /* <DEDUP_REMOVED lines=12> */
.L_x_137:


//--------------------- .text._Z23device_transform_kernelPddd --------------------------
	.section	.text._Z23device_transform_kernelPddd,"ax",@progbits
	.align	128
        .global         _Z23device_transform_kernelPddd
        .type           _Z23device_transform_kernelPddd,@function
        .size           _Z23device_transform_kernelPddd,(.L_x_138 - _Z23device_transform_kernelPddd)
        .other          _Z23device_transform_kernelPddd,@"STO_CUDA_ENTRY STV_DEFAULT"
_Z23device_transform_kernelPddd:
.text._Z23device_transform_kernelPddd:
        /* <DEDUP_REMOVED lines=9> */
[----:B------:R-:W1:Y:S01]  /*0090*/  LDCU.64 UR4, c[0x0][0x358] ;  /* 0x00006b00ff0477ac */ /* 0x000e620008000a00 */
[----:B------:R-:W-:Y:S02]  /*00a0*/  HFMA2 R8, -RZ, RZ, 0, 0 ;  /* 0x00000000ff087431 */ /* 0x000fe400000001ff */
[----:B------:R-:W-:-:S04]  /*00b0*/  IMAD.MOV.U32 R9, RZ, RZ, 0x3ff00000 ;  /* 0x3ff00000ff097424 */ /* 0x000fc800078e00ff */
[----:B------:R-:W2:Y:S08]  /*00c0*/  LDC.64 R4, c[0x0][0x390] ;  /* 0x0000e400ff047b82 */ /* 0x000eb00000000a00 */
[----:B------:R-:W1:Y:S01]  /*00d0*/  LDC.64 R6, c[0x0][0x380] ;  /* 0x0000e000ff067b82 */ /* 0x000e620000000a00 */
[----:B0-----:R-:W-:Y:S02]  /*00e0*/  DMUL R2, R2, 0.5 ;  /* 0x3fe0000002027828 */ /* 0x001fe40000000000 */
[----:B--2---:R-:W-:Y:S01]  /*00f0*/  DMUL R4, R4, 0.5 ;  /* 0x3fe0000004047828 */ /* 0x004fe20000000000 */
[----:B-1----:R-:W-:Y:S04]  /*0100*/  STG.E.64 desc[UR4][R6.64+0x50], R8 ;  /* 0x0000500806007986 */ /* 0x002fe8000c101b04 */
[----:B------:R-:W-:Y:S04]  /*0110*/  STG.E.64 desc[UR4][R6.64+0x78], R8 ;  /* 0x0000780806007986 */ /* 0x000fe8000c101b04 */
[----:B------:R-:W-:Y:S04]  /*0120*/  STG.E.64 desc[UR4][R6.64+0x28], R2 ;  /* 0x0000280206007986 */ /* 0x000fe8000c101b04 */
[----:B------:R-:W-:Y:S04]  /*0130*/  STG.E.64 desc[UR4][R6.64+0x68], R2 ;  /* 0x0000680206007986 */ /* 0x000fe8000c101b04 */
[----:B------:R-:W-:Y:S04]  /*0140*/  STG.E.64 desc[UR4][R6.64], R4 ;  /* 0x0000000406007986 */ /* 0x000fe8000c101b04 */
[----:B------:R-:W-:Y:S01]  /*0150*/  STG.E.64 desc[UR4][R6.64+0x60], R4 ;  /* 0x0000600406007986 */ /* 0x000fe2000c101b04 */
[----:B------:R-:W-:Y:S05]  /*0160*/  EXIT ;  /* 0x000000000000794d */ /* 0x000fea0003800000 */
.L_x_69:
        /* <DEDUP_REMOVED lines=9> */
.L_x_138:


//--------------------- .text._Z4fillPddi         --------------------------
	.section	.text._Z4fillPddi,"ax",@progbits
	.align	128
        .global         _Z4fillPddi
        .type           _Z4fillPddi,@function
        .size           _Z4fillPddi,(.L_x_139 - _Z4fillPddi)
        .other          _Z4fillPddi,@"STO_CUDA_ENTRY STV_DEFAULT"
_Z4fillPddi:
.text._Z4fillPddi:
[----:B------:R-:W-:Y:S01]  /*0000*/  LDC R1, c[0x0][0x37c] ;  /* 0x0000df00ff017b82 */ /* 0x000fe20000000800 */
[----:B------:R-:W0:Y:S07]  /*0010*/  S2R R0, SR_TID.X ;  /* 0x0000000000007919 */ /* 0x000e2e0000002100 */
[----:B------:R-:W0:Y:S01]  /*0020*/  S2UR UR4, SR_CTAID.X ;  /* 0x00000000000479c3 */ /* 0x000e220000002500 */
[----:B------:R-:W1:Y:S07]  /*0030*/  LDCU UR5, c[0x0][0x390] ;  /* 0x00007200ff0577ac */ /* 0x000e6e0008000800 */
[----:B------:R-:W0:Y:S02]  /*0040*/  LDC R7, c[0x0][0x360] ;  /* 0x0000d800ff077b82 */ /* 0x000e240000000800 */
[----:B0-----:R-:W-:-:S05]  /*0050*/  IMAD R7, R7, UR4, R0 ;  /* 0x0000000407077c24 */ /* 0x001fca000f8e0200 */
[----:B-1----:R-:W-:-:S13]  /*0060*/  ISETP.GE.AND P0, PT, R7, UR5, PT ;  /* 0x0000000507007c0c */ /* 0x002fda000bf06270 */
[----:B------:R-:W-:Y:S05]  /*0070*/  @P0 EXIT ;  /* 0x000000000000094d */ /* 0x000fea0003800000 */
[----:B------:R-:W0:Y:S01]  /*0080*/  LDC.64 R2, c[0x0][0x380] ;  /* 0x0000e000ff027b82 */ /* 0x000e220000000a00 */
[----:B------:R-:W1:Y:S07]  /*0090*/  LDCU.64 UR4, c[0x0][0x358] ;  /* 0x00006b00ff0477ac */ /* 0x000e6e0008000a00 */
[----:B------:R-:W1:Y:S01]  /*00a0*/  LDC.64 R4, c[0x0][0x388] ;  /* 0x0000e200ff047b82 */ /* 0x000e620000000a00 */
[----:B0-----:R-:W-:-:S05]  /*00b0*/  IMAD.WIDE R2, R7, 0x8, R2 ;  /* 0x0000000807027825 */ /* 0x001fca00078e0202 */
[----:B-1----:R-:W-:Y:S01]  /*00c0*/  STG.E.64 desc[UR4][R2.64], R4 ;  /* 0x0000000402007986 */ /* 0x002fe2000c101b04 */
[----:B------:R-:W-:Y:S05]  /*00d0*/  EXIT ;  /* 0x000000000000794d */ /* 0x000fea0003800000 */
.L_x_70:
        /* <DEDUP_REMOVED lines=10> */
.L_x_139:


//--------------------- .text._Z6matmulPKdS0_Pdiii --------------------------
	.section	.text._Z6matmulPKdS0_Pdiii,"ax",@progbits
	.align	128
        .global         _Z6matmulPKdS0_Pdiii
        .type           _Z6matmulPKdS0_Pdiii,@function
        .size           _Z6matmulPKdS0_Pdiii,(.L_x_140 - _Z6matmulPKdS0_Pdiii)
        .other          _Z6matmulPKdS0_Pdiii,@"STO_CUDA_ENTRY STV_DEFAULT"
_Z6matmulPKdS0_Pdiii:
.text._Z6matmulPKdS0_Pdiii:
[----:B------:R-:W-:Y:S01]  /*0000*/  LDC R1, c[0x0][0x37c] ;  /* 0x0000df00ff017b82 */ /* 0x000fe20000000800 */
[----:B------:R-:W0:Y:S07]  /*0010*/  S2R R5, SR_TID.X ;  /* 0x0000000000057919 */ /* 0x000e2e0000002100 */
[----:B------:R-:W0:Y:S08]  /*0020*/  S2UR UR4, SR_CTAID.X ;  /* 0x00000000000479c3 */ /* 0x000e300000002500 */
[----:B------:R-:W0:Y:S08]  /*0030*/  LDC R6, c[0x0][0x360] ;  /* 0x0000d800ff067b82 */ /* 0x000e300000000800 */
[----:B------:R-:W1:Y:S01]  /*0040*/  LDC.64 R2, c[0x0][0x398] ;  /* 0x0000e600ff027b82 */ /* 0x000e620000000a00 */
[----:B0-----:R-:W-:-:S02]  /*0050*/  IMAD R6, R6, UR4, R5 ;  /* 0x0000000406067c24 */ /* 0x001fc4000f8e0205 */
[----:B-1----:R-:W-:-:S05]  /*0060*/  IMAD R5, R3, R2, RZ ;  /* 0x0000000203057224 */ /* 0x002fca00078e02ff */
[----:B------:R-:W-:-:S13]  /*0070*/  ISETP.GE.AND P0, PT, R6, R5, PT ;  /* 0x000000050600720c */ /* 0x000fda0003f06270 */
[----:B------:R-:W-:Y:S05]  /*0080*/  @P0 EXIT ;  /* 0x000000000000094d */ /* 0x000fea0003800000 */
[----:B------:R-:W-:Y:S01]  /*0090*/  IABS R7, R3 ;  /* 0x0000000300077213 */ /* 0x000fe20000000000 */
[----:B------:R-:W0:Y:S01]  /*00a0*/  LDC.64 R12, c[0x0][0x390] ;  /* 0x0000e400ff0c7b82 */ /* 0x000e220000000a00 */
[----:B------:R-:W-:Y:S01]  /*00b0*/  IABS R8, R6 ;  /* 0x0000000600087213 */ /* 0x000fe20000000000 */
[----:B------:R-:W1:Y:S01]  /*00c0*/  LDCU.64 UR6, c[0x0][0x358] ;  /* 0x00006b00ff0677ac */ /* 0x000e620008000a00 */
[----:B------:R-:W2:Y:S08]  /*00d0*/  I2F.RP R2, R7 ;  /* 0x0000000700027306 */ /* 0x000eb00000209400 */
[----:B--2---:R-:W2:Y:S01]  /*00e0*/  MUFU.RCP R2, R2 ;  /* 0x0000000200027308 */ /* 0x004ea20000001000 */
[----:B0-----:R-:W-:-:S05]  /*00f0*/  IMAD.WIDE R12, R6, 0x8, R12 ;  /* 0x00000008060c7825 */ /* 0x001fca00078e020c */
[----:B-1----:R0:W-:Y:S01]  /*0100*/  STG.E.64 desc[UR6][R12.64], RZ ;  /* 0x000000ff0c007986 */ /* 0x0021e2000c101b06 */
[----:B--2---:R-:W-:-:S04]  /*0110*/  IADD3 R4, PT, PT, R2, 0xffffffe, RZ ;  /* 0x0ffffffe02047810 */ /* 0x004fc80007ffe0ff */
[----:B------:R1:W2:Y:S02]  /*0120*/  F2I.FTZ.U32.TRUNC.NTZ R5, R4 ;  /* 0x0000000400057305 */ /* 0x0002a4000021f000 */
[----:B-1----:R-:W-:Y:S02]  /*0130*/  HFMA2 R4, -RZ, RZ, 0, 0 ;  /* 0x00000000ff047431 */ /* 0x002fe400000001ff */
[----:B--2---:R-:W-:-:S04]  /*0140*/  IMAD.MOV R0, RZ, RZ, -R5 ;  /* 0x000000ffff007224 */ /* 0x004fc800078e0a05 */
[----:B------:R-:W-:Y:S02]  /*0150*/  IMAD R9, R0, R7, RZ ;  /* 0x0000000700097224 */ /* 0x000fe400078e02ff */
[----:B------:R-:W1:Y:S02]  /*0160*/  LDC R0, c[0x0][0x3a0] ;  /* 0x0000e800ff007b82 */ /* 0x000e640000000800 */
[----:B------:R-:W-:-:S06]  /*0170*/  IMAD.HI.U32 R5, R5, R9, R4 ;  /* 0x0000000905057227 */ /* 0x000fcc00078e0004 */
[----:B------:R-:W-:-:S04]  /*0180*/  IMAD.HI.U32 R5, R5, R8, RZ ;  /* 0x0000000805057227 */ /* 0x000fc800078e00ff */
[----:B------:R-:W-:-:S04]  /*0190*/  IMAD.MOV R2, RZ, RZ, -R5 ;  /* 0x000000ffff027224 */ /* 0x000fc800078e0a05 */
[----:B------:R-:W-:-:S05]  /*01a0*/  IMAD R2, R7, R2, R8 ;  /* 0x0000000207027224 */ /* 0x000fca00078e0208 */
[----:B------:R-:W-:Y:S02]  /*01b0*/  ISETP.GT.U32.AND P3, PT, R7, R2, PT ;  /* 0x000000020700720c */ /* 0x000fe40003f64070 */
[----:B-1----:R-:W-:-:S11]  /*01c0*/  ISETP.GE.AND P0, PT, R0, 0x1, PT ;  /* 0x000000010000780c */ /* 0x002fd60003f06270 */
[----:B------:R-:W-:Y:S02]  /*01d0*/  @!P3 IADD3 R2, PT, PT, R2, -R7, RZ ;  /* 0x800000070202b210 */ /* 0x000fe40007ffe0ff */
[----:B0-----:R-:W-:Y:S05]  /*01e0*/  @!P0 EXIT ;  /* 0x000000000000894d */ /* 0x001fea0003800000 */
[----:B------:R-:W-:Y:S01]  /*01f0*/  ISETP.GE.U32.AND P2, PT, R2, R7, PT ;  /* 0x000000070200720c */ /* 0x000fe20003f46070 */
[----:B------:R-:W-:Y:S01]  /*0200*/  @!P3 VIADD R5, R5, 0x1 ;  /* 0x000000010505b836 */ /* 0x000fe20000000000 */
[----:B------:R-:W-:Y:S02]  /*0210*/  LOP3.LUT R4, R6, R3, RZ, 0x3c, !PT ;  /* 0x0000000306047212 */ /* 0x000fe400078e3cff */
[----:B------:R-:W-:Y:S02]  /*0220*/  CS2R R18, SRZ ;  /* 0x0000000000127805 */ /* 0x000fe4000001ff00 */
[----:B------:R-:W-:Y:S02]  /*0230*/  ISETP.GT.U32.AND P3, PT, R7, R2, PT ;  /* 0x000000020700720c */ /* 0x000fe40003f64070 */
[----:B------:R-:W-:Y:S02]  /*0240*/  ISETP.GE.AND P1, PT, R4, RZ, PT ;  /* 0x000000ff0400720c */ /* 0x000fe40003f26270 */
[----:B------:R-:W-:-:S02]  /*0250*/  IADD3 R7, PT, PT, R2, -R7, RZ ;  /* 0x8000000702077210 */ /* 0x000fc40007ffe0ff */
[----:B------:R-:W-:Y:S02]  /*0260*/  ISETP.GE.AND P0, PT, R6, RZ, PT ;  /* 0x000000ff0600720c */ /* 0x000fe40003f06270 */
[----:B------:R-:W-:Y:S01]  /*0270*/  SEL R4, R7, R2, !P3 ;  /* 0x0000000207047207 */ /* 0x000fe20005800000 */
[----:B------:R-:W-:Y:S01]  /*0280*/  @P2 VIADD R5, R5, 0x1 ;  /* 0x0000000105052836 */ /* 0x000fe20000000000 */
[----:B------:R-:W-:Y:S02]  /*0290*/  ISETP.GE.U32.AND P3, PT, R0, 0x8, PT ;  /* 0x000000080000780c */ /* 0x000fe40003f66070 */
[----:B------:R-:W-:Y:S02]  /*02a0*/  ISETP.NE.AND P2, PT, R3, RZ, PT ;  /* 0x000000ff0300720c */ /* 0x000fe40003f45270 */
[----:B------:R-:W-:Y:S02]  /*02b0*/  MOV R6, R5 ;  /* 0x0000000500067202 */ /* 0x000fe40000000f00 */
[----:B------:R-:W-:-:S02]  /*02c0*/  LOP3.LUT R5, RZ, R3, RZ, 0x33, !PT ;  /* 0x00000003ff057212 */ /* 0x000fc400078e33ff */
[----:B------:R-:W-:Y:S01]  /*02d0*/  LOP3.LUT R2, R0, 0x7, RZ, 0xc0, !PT ;  /* 0x0000000700027812 */ /* 0x000fe200078ec0ff */
[----:B------:R-:W-:Y:S01]  /*02e0*/  @!P1 IMAD.MOV R6, RZ, RZ, -R6 ;  /* 0x000000ffff069224 */ /* 0x000fe200078e0a06 */
[----:B------:R-:W-:Y:S02]  /*02f0*/  @!P0 IADD3 R4, PT, PT, -R4, RZ, RZ ;  /* 0x000000ff04048210 */ /* 0x000fe40007ffe1ff */
[----:B------:R-:W-:Y:S02]  /*0300*/  ISETP.NE.AND P1, PT, R2, RZ, PT ;  /* 0x000000ff0200720c */ /* 0x000fe40003f25270 */
[C---:B------:R-:W-:Y:S02]  /*0310*/  SEL R7, R5.reuse, R6, !P2 ;  /* 0x0000000605077207 */ /* 0x040fe40005000000 */
[----:B------:R-:W-:Y:S01]  /*0320*/  SEL R4, R5, R4, !P2 ;  /* 0x0000000405047207 */ /* 0x000fe20005000000 */
[----:B------:R-:W-:Y:S02]  /*0330*/  IMAD.MOV.U32 R5, RZ, RZ, RZ ;  /* 0x000000ffff057224 */ /* 0x000fe400078e00ff */
[----:B------:R-:W-:Y:S01]  /*0340*/  IMAD R8, R7, R0, RZ ;  /* 0x0000000007087224 */ /* 0x000fe200078e02ff */
[----:B------:R-:W-:Y:S06]  /*0350*/  @!P3 BRA `(.L_x_71) ;  /* 0x0000000000e4b947 */ /* 0x000fec0003800000 */
[----:B------:R-:W0:Y:S01]  /*0360*/  LDCU.64 UR4, c[0x0][0x380] ;  /* 0x00007000ff0477ac */ /* 0x000e220008000a00 */
[----:B------:R-:W-:Y:S01]  /*0370*/  LOP3.LUT R5, R0, 0x7ffffff8, RZ, 0xc0, !PT ;  /* 0x7ffffff800057812 */ /* 0x000fe200078ec0ff */
[----:B------:R-:W-:Y:S01]  /*0380*/  IMAD.MOV.U32 R10, RZ, RZ, R4 ;  /* 0x000000ffff0a7224 */ /* 0x000fe200078e0004 */
[----:B------:R-:W-:Y:S02]  /*0390*/  MOV R7, R8 ;  /* 0x0000000800077202 */ /* 0x000fe40000000f00 */
[----:B------:R-:W-:Y:S02]  /*03a0*/  CS2R R18, SRZ ;  /* 0x0000000000127805 */ /* 0x000fe4000001ff00 */
[----:B------:R-:W-:Y:S01]  /*03b0*/  IADD3 R6, PT, PT, -R5, RZ, RZ ;  /* 0x000000ff05067210 */ /* 0x000fe20007ffe1ff */
[----:B0-----:R-:W-:-:S04]  /*03c0*/  UIADD3 UR4, UP0, UPT, UR4, 0x20, URZ ;  /* 0x0000002004047890 */ /* 0x001fc8000ff1e0ff */
[----:B------:R-:W-:-:S12]  /*03d0*/  UIADD3.X UR5, UPT, UPT, URZ, UR5, URZ, UP0, !UPT ;  /* 0x00000005ff057290 */ /* 0x000fd800087fe4ff */
.L_x_72:
[----:B------:R-:W0:Y:S01]  /*03e0*/  LDC.64 R26, c[0x0][0x388] ;  /* 0x0000e200ff1a7b82 */ /* 0x000e220000000a00 */
[----:B------:R-:W-:Y:S01]  /*03f0*/  MOV R15, UR5 ;  /* 0x00000005000f7c02 */ /* 0x000fe20008000f00 */
[----:B------:R-:W-:-:S04]  /*0400*/  IMAD.U32 R14, RZ, RZ, UR4 ;  /* 0x00000004ff0e7e24 */ /* 0x000fc8000f8e00ff */
[----:B------:R-:W-:-:S05]  /*0410*/  IMAD.WIDE R14, R7, 0x8, R14 ;  /* 0x00000008070e7825 */ /* 0x000fca00078e020e */
[----:B--2---:R-:W2:Y:S01]  /*0420*/  LDG.E.64 R16, desc[UR6][R14.64+-0x20] ;  /* 0xffffe0060e107981 */ /* 0x004ea2000c1e1b00 */
[----:B0-----:R-:W-:-:S05]  /*0430*/  IMAD.WIDE R26, R10, 0x8, R26 ;  /* 0x000000080a1a7825 */ /* 0x001fca00078e021a */
[----:B------:R-:W2:Y:S01]  /*0440*/  LDG.E.64 R24, desc[UR6][R26.64] ;  /* 0x000000061a187981 */ /* 0x000ea2000c1e1b00 */
[----:B------:R-:W-:Y:S01]  /*0450*/  IMAD.WIDE R28, R3, 0x8, R26 ;  /* 0x00000008031c7825 */ /* 0x000fe200078e021a */
[----:B--2---:R-:W-:-:S07]  /*0460*/  DFMA R24, R16, R24, R18 ;  /* 0x000000181018722b */ /* 0x004fce0000000012 */
[----:B------:R0:W-:Y:S04]  /*0470*/  STG.E.64 desc[UR6][R12.64], R24 ;  /* 0x000000180c007986 */ /* 0x0001e8000c101b06 */
[----:B------:R-:W2:Y:S04]  /*0480*/  LDG.E.64 R18, desc[UR6][R14.64+-0x18] ;  /* 0xffffe8060e127981 */ /* 0x000ea8000c1e1b00 */
        /* <DEDUP_REMOVED lines=9> */
[----:B0-----:R-:W3:Y:S04]  /*0520*/  LDG.E.64 R24, desc[UR6][R14.64+-0x8] ;  /* 0xfffff8060e187981 */ /* 0x001ee8000c1e1b00 */
[----:B------:R-:W3:Y:S01]  /*0530*/  LDG.E.64 R16, desc[UR6][R26.64] ;  /* 0x000000061a107981 */ /* 0x000ee2000c1e1b00 */
[----:B------:R-:W-:Y:S01]  /*0540*/  IMAD.WIDE R28, R3, 0x8, R26 ;  /* 0x00000008031c7825 */ /* 0x000fe200078e021a */
[----:B---3--:R-:W-:-:S07]  /*0550*/  DFMA R24, R24, R16, R20 ;  /* 0x000000101818722b */ /* 0x008fce0000000014 */
[----:B------:R0:W-:Y:S04]  /*0560*/  STG.E.64 desc[UR6][R12.64], R24 ;  /* 0x000000180c007986 */ /* 0x0001e8000c101b06 */
[----:B-1----:R-:W3:Y:S04]  /*0570*/  LDG.E.64 R18, desc[UR6][R14.64] ;  /* 0x000000060e127981 */ /* 0x002ee8000c1e1b00 */
[----:B------:R-:W3:Y:S02]  /*0580*/  LDG.E.64 R16, desc[UR6][R28.64] ;  /* 0x000000061c107981 */ /* 0x000ee4000c1e1b00 */
[----:B---3--:R-:W-:Y:S01]  /*0590*/  DFMA R18, R18, R16, R24 ;  /* 0x000000101212722b */ /* 0x008fe20000000018 */
[----:B------:R-:W-:-:S06]  /*05a0*/  IMAD.WIDE R16, R3, 0x8, R28 ;  /* 0x0000000803107825 */ /* 0x000fcc00078e021c */
[----:B------:R1:W-:Y:S04]  /*05b0*/  STG.E.64 desc[UR6][R12.64], R18 ;  /* 0x000000120c007986 */ /* 0x0003e8000c101b06 */
[----:B--2---:R-:W2:Y:S04]  /*05c0*/  LDG.E.64 R20, desc[UR6][R14.64+0x8] ;  /* 0x000008060e147981 */ /* 0x004ea8000c1e1b00 */
[----:B------:R-:W2:Y:S02]  /*05d0*/  LDG.E.64 R22, desc[UR6][R16.64] ;  /* 0x0000000610167981 */ /* 0x000ea4000c1e1b00 */
[----:B--2---:R-:W-:Y:S01]  /*05e0*/  DFMA R20, R20, R22, R18 ;  /* 0x000000161414722b */ /* 0x004fe20000000012 */
[----:B------:R-:W-:-:S06]  /*05f0*/  IMAD.WIDE R22, R3, 0x8, R16 ;  /* 0x0000000803167825 */ /* 0x000fcc00078e0210 */
[----:B------:R2:W-:Y:S04]  /*0600*/  STG.E.64 desc[UR6][R12.64], R20 ;  /* 0x000000140c007986 */ /* 0x0005e8000c101b06 */
[----:B0-----:R-:W3:Y:S04]  /*0610*/  LDG.E.64 R24, desc[UR6][R14.64+0x10] ;  /* 0x000010060e187981 */ /* 0x001ee8000c1e1b00 */
[----:B------:R-:W3:Y:S01]  /*0620*/  LDG.E.64 R26, desc[UR6][R22.64] ;  /* 0x00000006161a7981 */ /* 0x000ee2000c1e1b00 */
[----:B------:R-:W-:Y:S01]  /*0630*/  VIADD R6, R6, 0x8 ;  /* 0x0000000806067836 */ /* 0x000fe20000000000 */
[----:B---3--:R-:W-:Y:S01]  /*0640*/  DFMA R24, R24, R26, R20 ;  /* 0x0000001a1818722b */ /* 0x008fe20000000014 */
[----:B------:R-:W-:-:S06]  /*0650*/  IMAD.WIDE R26, R3, 0x8, R22 ;  /* 0x00000008031a7825 */ /* 0x000fcc00078e0216 */
[----:B------:R2:W-:Y:S04]  /*0660*/  STG.E.64 desc[UR6][R12.64], R24 ;  /* 0x000000180c007986 */ /* 0x0005e8000c101b06 */
[----:B-1----:R-:W3:Y:S04]  /*0670*/  LDG.E.64 R18, desc[UR6][R14.64+0x18] ;  /* 0x000018060e127981 */ /* 0x002ee8000c1e1b00 */
[----:B------:R-:W3:Y:S01]  /*0680*/  LDG.E.64 R26, desc[UR6][R26.64] ;  /* 0x000000061a1a7981 */ /* 0x000ee2000c1e1b00 */
[----:B------:R-:W-:Y:S01]  /*0690*/  ISETP.NE.AND P0, PT, R6, RZ, PT ;  /* 0x000000ff0600720c */ /* 0x000fe20003f05270 */
[----:B------:R-:W-:Y:S01]  /*06a0*/  VIADD R7, R7, 0x8 ;  /* 0x0000000807077836 */ /* 0x000fe20000000000 */
[----:B------:R-:W-:Y:S01]  /*06b0*/  LEA R10, R3, R10, 0x3 ;  /* 0x0000000a030a7211 */ /* 0x000fe200078e18ff */
[----:B---3--:R-:W-:-:S07]  /*06c0*/  DFMA R18, R18, R26, R24 ;  /* 0x0000001a1212722b */ /* 0x008fce0000000018 */
[----:B------:R2:W-:Y:S03]  /*06d0*/  STG.E.64 desc[UR6][R12.64], R18 ;  /* 0x000000120c007986 */ /* 0x0005e6000c101b06 */
[----:B------:R-:W-:Y:S05]  /*06e0*/  @P0 BRA `(.L_x_72) ;  /* 0xfffffffc003c0947 */ /* 0x000fea000383ffff */
.L_x_71:
[----:B------:R-:W-:Y:S05]  /*06f0*/  @!P1 EXIT ;  /* 0x000000000000994d */ /* 0x000fea0003800000 */
[----:B------:R-:W-:Y:S02]  /*0700*/  ISETP.GE.U32.AND P0, PT, R2, 0x4, PT ;  /* 0x000000040200780c */ /* 0x000fe40003f06070 */
[----:B------:R-:W-:-:S04]  /*0710*/  LOP3.LUT R9, R0, 0x3, RZ, 0xc0, !PT ;  /* 0x0000000300097812 */ /* 0x000fc800078ec0ff */
[----:B------:R-:W-:-:S07]  /*0720*/  ISETP.NE.AND P1, PT, R9, RZ, PT ;  /* 0x000000ff0900720c */ /* 0x000fce0003f25270 */
[----:B------:R-:W-:Y:S06]  /*0730*/  @!P0 BRA `(.L_x_73) ;  /* 0x0000000000688947 */ /* 0x000fec0003800000 */
[----:B------:R-:W0:Y:S01]  /*0740*/  LDC.64 R6, c[0x0][0x380] ;  /* 0x0000e000ff067b82 */ /* 0x000e220000000a00 */
[----:B------:R-:W-:Y:S01]  /*0750*/  IADD3 R11, PT, PT, R8, R5, RZ ;  /* 0x00000005080b7210 */ /* 0x000fe20007ffe0ff */
[----:B------:R-:W-:-:S06]  /*0760*/  IMAD R17, R5, R3, R4 ;  /* 0x0000000305117224 */ /* 0x000fcc00078e0204 */
[----:B------:R-:W1:Y:S01]  /*0770*/  LDC.64 R14, c[0x0][0x388] ;  /* 0x0000e200ff0e7b82 */ /* 0x000e620000000a00 */
[----:B0-----:R-:W-:-:S05]  /*0780*/  IMAD.WIDE R6, R11, 0x8, R6 ;  /* 0x000000080b067825 */ /* 0x001fca00078e0206 */
[----:B------:R-:W3:Y:S01]  /*0790*/  LDG.E.64 R10, desc[UR6][R6.64] ;  /* 0x00000006060a7981 */ /* 0x000ee2000c1e1b00 */
[----:B-1----:R-:W-:-:S05]  /*07a0*/  IMAD.WIDE R14, R17, 0x8, R14 ;  /* 0x00000008110e7825 */ /* 0x002fca00078e020e */
[----:B------:R-:W3:Y:S02]  /*07b0*/  LDG.E.64 R16, desc[UR6][R14.64] ;  /* 0x000000060e107981 */ /* 0x000ee4000c1e1b00 */
[----:B---3--:R-:W-:Y:S01]  /*07c0*/  DFMA R10, R10, R16, R18 ;  /* 0x000000100a0a722b */ /* 0x008fe20000000012 */
[----:B--2---:R-:W-:-:S06]  /*07d0*/  IMAD.WIDE R18, R3, 0x8, R14 ;  /* 0x0000000803127825 */ /* 0x004fcc00078e020e */
        /* <DEDUP_REMOVED lines=11> */
[----:B0-----:R-:W2:Y:S04]  /*0890*/  LDG.E.64 R10, desc[UR6][R6.64+0x18] ;  /* 0x00001806060a7981 */ /* 0x001ea8000c1e1b00 */
[----:B------:R-:W2:Y:S01]  /*08a0*/  LDG.E.64 R14, desc[UR6][R14.64] ;  /* 0x000000060e0e7981 */ /* 0x000ea2000c1e1b00 */
[----:B------:R-:W-:Y:S01]  /*08b0*/  IADD3 R5, PT, PT, R5, 0x4, RZ ;  /* 0x0000000405057810 */ /* 0x000fe20007ffe0ff */
[----:B--2---:R-:W-:-:S07]  /*08c0*/  DFMA R18, R10, R14, R20 ;  /* 0x0000000e0a12722b */ /* 0x004fce0000000014 */
[----:B------:R1:W-:Y:S04]  /*08d0*/  STG.E.64 desc[UR6][R12.64], R18 ;  /* 0x000000120c007986 */ /* 0x0003e8000c101b06 */
.L_x_73:
[----:B------:R-:W-:Y:S05]  /*08e0*/  @!P1 EXIT ;  /* 0x000000000000994d */ /* 0x000fea0003800000 */
[----:B------:R-:W-:Y:S02]  /*08f0*/  ISETP.NE.AND P0, PT, R9, 0x1, PT ;  /* 0x000000010900780c */ /* 0x000fe40003f05270 */
[----:B------:R-:W-:-:S04]  /*0900*/  LOP3.LUT R0, R0, 0x1, RZ, 0xc0, !PT ;  /* 0x0000000100007812 */ /* 0x000fc800078ec0ff */
[----:B------:R-:W-:-:S07]  /*0910*/  ISETP.NE.U32.AND P1, PT, R0, 0x1, PT ;  /* 0x000000010000780c */ /* 0x000fce0003f25070 */
[----:B------:R-:W-:Y:S06]  /*0920*/  @!P0 BRA `(.L_x_74) ;  /* 0x0000000000408947 */ /* 0x000fec0003800000 */
[----:B------:R-:W0:Y:S01]  /*0930*/  LDC.64 R6, c[0x0][0x380] ;  /* 0x0000e000ff067b82 */ /* 0x000e220000000a00 */
[----:B------:R-:W-:Y:S02]  /*0940*/  IMAD.IADD R15, R8, 0x1, R5 ;  /* 0x00000001080f7824 */ /* 0x000fe400078e0205 */
[----:B-1----:R-:W-:-:S05]  /*0950*/  IMAD R17, R5, R3, R4 ;  /* 0x0000000305117224 */ /* 0x002fca00078e0204 */
[----:B------:R-:W1:Y:S01]  /*0960*/  LDC.64 R10, c[0x0][0x388] ;  /* 0x0000e200ff0a7b82 */ /* 0x000e620000000a00 */
[----:B0-----:R-:W-:-:S05]  /*0970*/  IMAD.WIDE R14, R15, 0x8, R6 ;  /* 0x000000080f0e7825 */ /* 0x001fca00078e0206 */
[----:B------:R-:W3:Y:S01]  /*0980*/  LDG.E.64 R6, desc[UR6][R14.64] ;  /* 0x000000060e067981 */ /* 0x000ee2000c1e1b00 */
[----:B-1----:R-:W-:-:S05]  /*0990*/  IMAD.WIDE R16, R17, 0x8, R10 ;  /* 0x0000000811107825 */ /* 0x002fca00078e020a */
[----:B------:R-:W3:Y:S02]  /*09a0*/  LDG.E.64 R10, desc[UR6][R16.64] ;  /* 0x00000006100a7981 */ /* 0x000ee4000c1e1b00 */
[----:B---3--:R-:W-:Y:S01]  /*09b0*/  DFMA R6, R6, R10, R18 ;  /* 0x0000000a0606722b */ /* 0x008fe20000000012 */
[----:B------:R-:W-:-:S06]  /*09c0*/  IMAD.WIDE R10, R3, 0x8, R16 ;  /* 0x00000008030a7825 */ /* 0x000fcc00078e0210 */
[----:B------:R0:W-:Y:S04]  /*09d0*/  STG.E.64 desc[UR6][R12.64], R6 ;  /* 0x000000060c007986 */ /* 0x0001e8000c101b06 */
[----:B--2---:R-:W2:Y:S04]  /*09e0*/  LDG.E.64 R18, desc[UR6][R14.64+0x8] ;  /* 0x000008060e127981 */ /* 0x004ea8000c1e1b00 */
[----:B------:R-:W2:Y:S01]  /*09f0*/  LDG.E.64 R10, desc[UR6][R10.64] ;  /* 0x000000060a0a7981 */ /* 0x000ea2000c1e1b00 */
[----:B------:R-:W-:Y:S01]  /*0a00*/  IADD3 R5, PT, PT, R5, 0x2, RZ ;  /* 0x0000000205057810 */ /* 0x000fe20007ffe0ff */
[----:B--2---:R-:W-:-:S07]  /*0a10*/  DFMA R18, R18, R10, R6 ;  /* 0x0000000a1212722b */ /* 0x004fce0000000006 */
[----:B------:R0:W-:Y:S04]  /*0a20*/  STG.E.64 desc[UR6][R12.64], R18 ;  /* 0x000000120c007986 */ /* 0x0001e8000c101b06 */
.L_x_74:
[----:B------:R-:W-:Y:S05]  /*0a30*/  @P1 EXIT ;  /* 0x000000000000194d */ /* 0x000fea0003800000 */
[----:B0-----:R-:W0:Y:S01]  /*0a40*/  LDC.64 R6, c[0x0][0x380] ;  /* 0x0000e000ff067b82 */ /* 0x001e220000000a00 */
[----:B------:R-:W-:Y:S01]  /*0a50*/  IADD3 R9, PT, PT, R8, R5, RZ ;  /* 0x0000000508097210 */ /* 0x000fe20007ffe0ff */
[----:B------:R-:W-:-:S06]  /*0a60*/  IMAD R5, R5, R3, R4 ;  /* 0x0000000305057224 */ /* 0x000fcc00078e0204 */
[----:B------:R-:W3:Y:S01]  /*0a70*/  LDC.64 R10, c[0x0][0x388] ;  /* 0x0000e200ff0a7b82 */ /* 0x000ee20000000a00 */
[----:B0-----:R-:W-:-:S06]  /*0a80*/  IMAD.WIDE R2, R9, 0x8, R6 ;  /* 0x0000000809027825 */ /* 0x001fcc00078e0206 */
[----:B------:R-:W1:Y:S01]  /*0a90*/  LDG.E.64 R2, desc[UR6][R2.64] ;  /* 0x0000000602027981 */ /* 0x000e62000c1e1b00 */
[----:B---3--:R-:W-:-:S06]  /*0aa0*/  IMAD.WIDE R4, R5, 0x8, R10 ;  /* 0x0000000805047825 */ /* 0x008fcc00078e020a */
[----:B------:R-:W1:Y:S02]  /*0ab0*/  LDG.E.64 R4, desc[UR6][R4.64] ;  /* 0x0000000604047981 */ /* 0x000e64000c1e1b00 */
[----:B-12---:R-:W-:-:S07]  /*0ac0*/  DFMA R18, R2, R4, R18 ;  /* 0x000000040212722b */ /* 0x006fce0000000012 */
[----:B------:R-:W-:Y:S01]  /*0ad0*/  STG.E.64 desc[UR6][R12.64], R18 ;  /* 0x000000120c007986 */ /* 0x000fe2000c101b06 */
[----:B------:R-:W-:Y:S05]  /*0ae0*/  EXIT ;  /* 0x000000000000794d */ /* 0x000fea0003800000 */
.L_x_75:
        /* <DEDUP_REMOVED lines=9> */
.L_x_140:


//--------------------- .text._Z10scalar_divPKddPdi --------------------------
	.section	.text._Z10scalar_divPKddPdi,"ax",@progbits
	.align	128
        .global         _Z10scalar_divPKddPdi
        .type           _Z10scalar_divPKddPdi,@function
        .size           _Z10scalar_divPKddPdi,(.L_x_130 - _Z10scalar_divPKddPdi)
        .other          _Z10scalar_divPKddPdi,@"STO_CUDA_ENTRY STV_DEFAULT"
_Z10scalar_divPKddPdi:
.text._Z10scalar_divPKddPdi:
[----:B------:R-:W-:Y:S01]  /*0000*/  LDC R1, c[0x0][0x37c] ;  /* 0x0000df00ff017b82 */ /* 0x000fe20000000800 */
[----:B------:R-:W0:Y:S07]  /*0010*/  S2R R3, SR_TID.X ;  /* 0x0000000000037919 */ /* 0x000e2e0000002100 */
[----:B------:R-:W0:Y:S01]  /*0020*/  S2UR UR4, SR_CTAID.X ;  /* 0x00000000000479c3 */ /* 0x000e220000002500 */
[----:B------:R-:W1:Y:S07]  /*0030*/  LDCU UR5, c[0x0][0x398] ;  /* 0x00007300ff0577ac */ /* 0x000e6e0008000800 */
[----:B------:R-:W0:Y:S08]  /*0040*/  LDC R0, c[0x0][0x360] ;  /* 0x0000d800ff007b82 */ /* 0x000e300000000800 */
[----:B------:R-:W2:Y:S01]  /*0050*/  LDC.64 R8, c[0x0][0x388] ;  /* 0x0000e200ff087b82 */ /* 0x000ea20000000a00 */
[----:B0-----:R-:W-:-:S05]  /*0060*/  IMAD R0, R0, UR4, R3 ;  /* 0x0000000400007c24 */ /* 0x001fca000f8e0203 */
[----:B-1----:R-:W-:-:S13]  /*0070*/  ISETP.GE.AND P0, PT, R0, UR5, PT ;  /* 0x0000000500007c0c */ /* 0x002fda000bf06270 */
[----:B--2---:R-:W-:-:S14]  /*0080*/  DSETP.EQ.OR P0, PT, R8, RZ, P0 ;  /* 0x000000ff0800722a */ /* 0x004fdc0000702400 */
[----:B------:R-:W-:Y:S05]  /*0090*/  @P0 EXIT ;  /* 0x000000000000094d */ /* 0x000fea0003800000 */
[----:B------:R-:W0:Y:S01]  /*00a0*/  LDC.64 R6, c[0x0][0x380] ;  /* 0x0000e000ff067b82 */ /* 0x000e220000000a00 */
[----:B------:R-:W1:Y:S01]  /*00b0*/  LDCU.64 UR4, c[0x0][0x358] ;  /* 0x00006b00ff0477ac */ /* 0x000e620008000a00 */
[----:B------:R-:W2:Y:S01]  /*00c0*/  LDCU UR6, c[0x0][0x38c] ;  /* 0x00007180ff0677ac */ /* 0x000ea20008000800 */
[----:B0-----:R-:W-:-:S06]  /*00d0*/  IMAD.WIDE R6, R0, 0x8, R6 ;  /* 0x0000000800067825 */ /* 0x001fcc00078e0206 */
[----:B-1----:R-:W3:Y:S01]  /*00e0*/  LDG.E.64 R6, desc[UR4][R6.64] ;  /* 0x0000000406067981 */ /* 0x002ee2000c1e1b00 */
[----:B--2---:R-:W0:Y:S01]  /*00f0*/  MUFU.RCP64H R3, UR6 ;  /* 0x0000000600037d08 */ /* 0x004e220008001800 */
[----:B------:R-:W-:Y:S01]  /*0100*/  IMAD.MOV.U32 R2, RZ, RZ, 0x1 ;  /* 0x00000001ff027424 */ /* 0x000fe200078e00ff */
[----:B------:R-:W-:Y:S05]  /*0110*/  BSSY.RECONVERGENT B0, `(.L_x_76) ;  /* 0x000000f000007945 */ /* 0x000fea0003800200 */
[----:B0-----:R-:W-:-:S08]  /*0120*/  DFMA R4, R2, -R8, 1 ;  /* 0x3ff000000204742b */ /* 0x001fd00000000808 */
[----:B------:R-:W-:-:S08]  /*0130*/  DFMA R4, R4, R4, R4 ;  /* 0x000000040404722b */ /* 0x000fd00000000004 */
[----:B------:R-:W-:-:S08]  /*0140*/  DFMA R4, R2, R4, R2 ;  /* 0x000000040204722b */ /* 0x000fd00000000002 */
[----:B------:R-:W-:-:S08]  /*0150*/  DFMA R2, R4, -R8, 1 ;  /* 0x3ff000000402742b */ /* 0x000fd00000000808 */
[----:B------:R-:W-:-:S08]  /*0160*/  DFMA R2, R4, R2, R4 ;  /* 0x000000020402722b */ /* 0x000fd00000000004 */
[----:B---3--:R-:W-:Y:S01]  /*0170*/  DMUL R4, R6, R2 ;  /* 0x0000000206047228 */ /* 0x008fe20000000000 */
[----:B------:R-:W-:-:S07]  /*0180*/  FSETP.GEU.AND P1, PT, |R7|, 6.5827683646048100446e-37, PT ;  /* 0x036000000700780b */ /* 0x000fce0003f2e200 */
[----:B------:R-:W-:-:S08]  /*0190*/  DFMA R8, R4, -R8, R6 ;  /* 0x800000080408722b */ /* 0x000fd00000000006 */
[----:B------:R-:W-:-:S10]  /*01a0*/  DFMA R2, R2, R8, R4 ;  /* 0x000000080202722b */ /* 0x000fd40000000004 */
[----:B------:R-:W-:-:S05]  /*01b0*/  FFMA R4, RZ, UR6, R3 ;  /* 0x00000006ff047c23 */ /* 0x000fca0008000003 */
[----:B------:R-:W-:-:S13]  /*01c0*/  FSETP.GT.AND P0, PT, |R4|, 1.469367938527859385e-39, PT ;  /* 0x001000000400780b */ /* 0x000fda0003f04200 */
[----:B------:R-:W-:Y:S05]  /*01d0*/  @P0 BRA P1, `(.L_x_77) ;  /* 0x0000000000080947 */ /* 0x000fea0000800000 */
[----:B------:R-:W-:-:S07]  /*01e0*/  MOV R10, 0x200 ;  /* 0x00000200000a7802 */ /* 0x000fce0000000f00 */
[----:B------:R-:W-:Y:S05]  /*01f0*/  CALL.REL.NOINC `($__internal_5_$__cuda_sm20_div_rn_f64_full) ;  /* 0x0000000000147944 */ /* 0x000fea0003c00000 */
.L_x_77:
[----:B------:R-:W-:Y:S05]  /*0200*/  BSYNC.RECONVERGENT B0 ;  /* 0x0000000000007941 */ /* 0x000fea0003800200 */
.L_x_76:
[----:B------:R-:W0:Y:S02]  /*0210*/  LDC.64 R4, c[0x0][0x390] ;  /* 0x0000e400ff047b82 */ /* 0x000e240000000a00 */
[----:B0-----:R-:W-:-:S05]  /*0220*/  IMAD.WIDE R4, R0, 0x8, R4 ;  /* 0x0000000800047825 */ /* 0x001fca00078e0204 */
[----:B------:R-:W-:Y:S01]  /*0230*/  STG.E.64 desc[UR4][R4.64], R2 ;  /* 0x0000000204007986 */ /* 0x000fe2000c101b04 */
[----:B------:R-:W-:Y:S05]  /*0240*/  EXIT ;  /* 0x000000000000794d */ /* 0x000fea0003800000 */
        .weak           $__internal_5_$__cuda_sm20_div_rn_f64_full
        .type           $__internal_5_$__cuda_sm20_div_rn_f64_full,@function
        .size           $__internal_5_$__cuda_sm20_div_rn_f64_full,(.L_x_130 - $__internal_5_$__cuda_sm20_div_rn_f64_full)
$__internal_5_$__cuda_sm20_div_rn_f64_full:
[----:B------:R-:W0:Y:S01]  /*0250*/  LDC.64 R2, c[0x0][0x388] ;  /* 0x0000e200ff027b82 */ /* 0x000e220000000a00 */
[C---:B------:R-:W-:Y:S01]  /*0260*/  FSETP.GEU.AND P2, PT, |R7|.reuse, 1.469367938527859385e-39, PT ;  /* 0x001000000700780b */ /* 0x040fe20003f4e200 */
[----:B------:R-:W-:Y:S01]  /*0270*/  BSSY.RECONVERGENT B1, `(.L_x_78) ;  /* 0x0000053000017945 */ /* 0x000fe20003800200 */
[----:B------:R-:W-:-:S05]  /*0280*/  LOP3.LUT R11, R7, 0x7ff00000, RZ, 0xc0, !PT ;  /* 0x7ff00000070b7812 */ /* 0x000fca00078ec0ff */
[----:B------:R-:W-:Y:S01]  /*0290*/  IMAD.MOV.U32 R21, RZ, RZ, R11 ;  /* 0x000000ffff157224 */ /* 0x000fe200078e000b */
[C---:B0-----:R-:W-:Y:S02]  /*02a0*/  FSETP.GEU.AND P0, PT, |R3|.reuse, 1.469367938527859385e-39, PT ;  /* 0x001000000300780b */ /* 0x041fe40003f0e200 */
[----:B------:R-:W-:-:S04]  /*02b0*/  LOP3.LUT R4, R3, 0x800fffff, RZ, 0xc0, !PT ;  /* 0x800fffff03047812 */ /* 0x000fc800078ec0ff */
[----:B------:R-:W-:Y:S01]  /*02c0*/  LOP3.LUT R5, R4, 0x3ff00000, RZ, 0xfc, !PT ;  /* 0x3ff0000004057812 */ /* 0x000fe200078efcff */
[----:B------:R-:W-:-:S06]  /*02d0*/  IMAD.MOV.U32 R4, RZ, RZ, R2 ;  /* 0x000000ffff047224 */ /* 0x000fcc00078e0002 */
[----:B------:R-:W0:Y:S02]  /*02e0*/  @!P0 LDC.64 R8, c[0x0][0x388] ;  /* 0x0000e200ff088b82 */ /* 0x000e240000000a00 */
[----:B0-----:R-:W-:Y:S01]  /*02f0*/  @!P0 DMUL R4, R8, 8.98846567431157953865e+307 ;  /* 0x7fe0000008048828 */ /* 0x001fe20000000000 */
[----:B------:R-:W-:-:S05]  /*0300*/  IMAD.MOV.U32 R8, RZ, RZ, 0x1 ;  /* 0x00000001ff087424 */ /* 0x000fca00078e00ff */
[----:B------:R-:W0:Y:S02]  /*0310*/  MUFU.RCP64H R9, R5 ;  /* 0x0000000500097308 */ /* 0x000e240000001800 */
[----:B0-----:R-:W-:-:S08]  /*0320*/  DFMA R12, R8, -R4, 1 ;  /* 0x3ff00000080c742b */ /* 0x001fd00000000804 */
[----:B------:R-:W-:Y:S01]  /*0330*/  DFMA R14, R12, R12, R12 ;  /* 0x0000000c0c0e722b */ /* 0x000fe2000000000c */
[----:B------:R-:W-:Y:S01]  /*0340*/  LOP3.LUT R12, R3, 0x7ff00000, RZ, 0xc0, !PT ;  /* 0x7ff00000030c7812 */ /* 0x000fe200078ec0ff */
[----:B------:R-:W-:-:S03]  /*0350*/  IMAD.MOV.U32 R13, RZ, RZ, 0x1ca00000 ;  /* 0x1ca00000ff0d7424 */ /* 0x000fc600078e00ff */
[----:B------:R-:W-:Y:S01]  /*0360*/  ISETP.GE.U32.AND P1, PT, R11, R12, PT ;  /* 0x0000000c0b00720c */ /* 0x000fe20003f26070 */
[----:B------:R-:W-:Y:S02]  /*0370*/  IMAD.MOV.U32 R20, RZ, RZ, R12 ;  /* 0x000000ffff147224 */ /* 0x000fe400078e000c */
[----:B------:R-:W-:Y:S01]  /*0380*/  DFMA R16, R8, R14, R8 ;  /* 0x0000000e0810722b */ /* 0x000fe20000000008 */
[----:B------:R-:W-:Y:S01]  /*0390*/  @!P0 LOP3.LUT R20, R5, 0x7ff00000, RZ, 0xc0, !PT ;  /* 0x7ff0000005148812 */ /* 0x000fe200078ec0ff */
[----:B------:R-:W-:Y:S01]  /*03a0*/  IMAD.MOV.U32 R8, RZ, RZ, R6 ;  /* 0x000000ffff087224 */ /* 0x000fe200078e0006 */
[----:B------:R-:W-:-:S03]  /*03b0*/  SEL R13, R13, 0x63400000, !P1 ;  /* 0x634000000d0d7807 */ /* 0x000fc60004800000 */
[----:B------:R-:W-:Y:S01]  /*03c0*/  VIADD R23, R20, 0xffffffff ;  /* 0xffffffff14177836 */ /* 0x000fe20000000000 */
[C-C-:B------:R-:W-:Y:S01]  /*03d0*/  @!P2 LOP3.LUT R14, R13.reuse, 0x80000000, R7.reuse, 0xf8, !PT ;  /* 0x800000000d0ea812 */ /* 0x140fe200078ef807 */
[----:B------:R-:W-:Y:S01]  /*03e0*/  DFMA R18, R16, -R4, 1 ;  /* 0x3ff000001012742b */ /* 0x000fe20000000804 */
[----:B------:R-:W-:Y:S02]  /*03f0*/  LOP3.LUT R9, R13, 0x800fffff, R7, 0xf8, !PT ;  /* 0x800fffff0d097812 */ /* 0x000fe400078ef807 */
[----:B------:R-:W-:Y:S01]  /*0400*/  @!P2 LOP3.LUT R15, R14, 0x100000, RZ, 0xfc, !PT ;  /* 0x001000000e0fa812 */ /* 0x000fe200078efcff */
[----:B------:R-:W-:-:S06]  /*0410*/  @!P2 IMAD.MOV.U32 R14, RZ, RZ, RZ ;  /* 0x000000ffff0ea224 */ /* 0x000fcc00078e00ff */
[----:B------:R-:W-:Y:S02]  /*0420*/  @!P2 DFMA R8, R8, 2, -R14 ;  /* 0x400000000808a82b */ /* 0x000fe4000000080e */
[----:B------:R-:W-:-:S08]  /*0430*/  DFMA R14, R16, R18, R16 ;  /* 0x00000012100e722b */ /* 0x000fd00000000010 */
[----:B------:R-:W-:Y:S01]  /*0440*/  @!P2 LOP3.LUT R21, R9, 0x7ff00000, RZ, 0xc0, !PT ;  /* 0x7ff000000915a812 */ /* 0x000fe200078ec0ff */
[----:B------:R-:W-:-:S04]  /*0450*/  DMUL R16, R14, R8 ;  /* 0x000000080e107228 */ /* 0x000fc80000000000 */
[----:B------:R-:W-:-:S04]  /*0460*/  VIADD R22, R21, 0xffffffff ;  /* 0xffffffff15167836 */ /* 0x000fc80000000000 */
[----:B------:R-:W-:Y:S01]  /*0470*/  DFMA R18, R16, -R4, R8 ;  /* 0x800000041012722b */ /* 0x000fe20000000008 */
[----:B------:R-:W-:-:S04]  /*0480*/  ISETP.GT.U32.AND P0, PT, R22, 0x7feffffe, PT ;  /* 0x7feffffe1600780c */ /* 0x000fc80003f04070 */
[----:B------:R-:W-:-:S03]  /*0490*/  ISETP.GT.U32.OR P0, PT, R23, 0x7feffffe, P0 ;  /* 0x7feffffe1700780c */ /* 0x000fc60000704470 */
[----:B------:R-:W-:-:S10]  /*04a0*/  DFMA R14, R14, R18, R16 ;  /* 0x000000120e0e722b */ /* 0x000fd40000000010 */
[----:B------:R-:W-:Y:S05]  /*04b0*/  @P0 BRA `(.L_x_79) ;  /* 0x0000000000600947 */ /* 0x000fea0003800000 */
[----:B------:R-:W-:Y:S01]  /*04c0*/  VIADDMNMX R11, R11, -R12, 0xb9600000, !PT ;  /* 0xb96000000b0b7446 */ /* 0x000fe2000780090c */
[----:B------:R-:W-:-:S03]  /*04d0*/  IMAD.MOV.U32 R6, RZ, RZ, RZ ;  /* 0x000000ffff067224 */ /* 0x000fc600078e00ff */
[----:B------:R-:W-:-:S05]  /*04e0*/  VIMNMX R2, PT, PT, R11, 0x46a00000, PT ;  /* 0x46a000000b027848 */ /* 0x000fca0003fe0100 */
[----:B------:R-:W-:-:S04]  /*04f0*/  IMAD.IADD R11, R2, 0x1, -R13 ;  /* 0x00000001020b7824 */ /* 0x000fc800078e0a0d */
        /* <DEDUP_REMOVED lines=20> */
.L_x_79:
[----:B------:R-:W-:-:S14]  /*0640*/  DSETP.NAN.AND P0, PT, R6, R6, PT ;  /* 0x000000060600722a */ /* 0x000fdc0003f08000 */
[----:B------:R-:W-:Y:S05]  /*0650*/  @P0 BRA `(.L_x_81) ;  /* 0x0000000000480947 */ /* 0x000fea0003800000 */
[----:B------:R-:W0:Y:S02]  /*0660*/  LDC.64 R4, c[0x0][0x388] ;  /* 0x0000e200ff047b82 */ /* 0x000e240000000a00 */
[----:B0-----:R-:W-:-:S14]  /*0670*/  DSETP.NAN.AND P0, PT, R4, R4, PT ;  /* 0x000000040400722a */ /* 0x001fdc0003f08000 */
        /* <DEDUP_REMOVED lines=13> */
.L_x_82:
[----:B------:R-:W-:Y:S01]  /*0750*/  LOP3.LUT R13, R3, 0x80000, RZ, 0xfc, !PT ;  /* 0x00080000030d7812 */ /* 0x000fe200078efcff */
[----:B------:R-:W-:Y:S01]  /*0760*/  IMAD.MOV.U32 R12, RZ, RZ, R2 ;  /* 0x000000ffff0c7224 */ /* 0x000fe200078e0002 */
[----:B------:R-:W-:Y:S06]  /*0770*/  BRA `(.L_x_80) ;  /* 0x0000000000087947 */ /* 0x000fec0003800000 */
.L_x_81:
[----:B------:R-:W-:Y:S01]  /*0780*/  LOP3.LUT R13, R7, 0x80000, RZ, 0xfc, !PT ;  /* 0x00080000070d7812 */ /* 0x000fe200078efcff */
[----:B------:R-:W-:-:S07]  /*0790*/  IMAD.MOV.U32 R12, RZ, RZ, R6 ;  /* 0x000000ffff0c7224 */ /* 0x000fce00078e0006 */
.L_x_80:
[----:B------:R-:W-:Y:S05]  /*07a0*/  BSYNC.RECONVERGENT B1 ;  /* 0x0000000000017941 */ /* 0x000fea0003800200 */
.L_x_78:
[----:B------:R-:W-:Y:S02]  /*07b0*/  IMAD.MOV.U32 R11, RZ, RZ, 0x0 ;  /* 0x00000000ff0b7424 */ /* 0x000fe400078e00ff */
[----:B------:R-:W-:Y:S02]  /*07c0*/  IMAD.MOV.U32 R2, RZ, RZ, R12 ;  /* 0x000000ffff027224 */ /* 0x000fe400078e000c */
[----:B------:R-:W-:Y:S01]  /*07d0*/  IMAD.MOV.U32 R3, RZ, RZ, R13 ;  /* 0x000000ffff037224 */ /* 0x000fe200078e000d */
[----:B------:R-:W-:Y:S06]  /*07e0*/  RET.REL.NODEC R10 `(_Z10scalar_divPKddPdi) ;  /* 0xfffffff80a047950 */ /* 0x000fec0003c3ffff */
.L_x_83:
        /* <DEDUP_REMOVED lines=9> */
.L_x_130:


//--------------------- .text._Z10scalar_divPKdS0_Pdi --------------------------
	.section	.text._Z10scalar_divPKdS0_Pdi,"ax",@progbits
	.align	128
        .global         _Z10scalar_divPKdS0_Pdi
        .type           _Z10scalar_divPKdS0_Pdi,@function
        .size           _Z10scalar_divPKdS0_Pdi,(.L_x_131 - _Z10scalar_divPKdS0_Pdi)
        .other          _Z10scalar_divPKdS0_Pdi,@"STO_CUDA_ENTRY STV_DEFAULT"
_Z10scalar_divPKdS0_Pdi:
.text._Z10scalar_divPKdS0_Pdi:
[----:B------:R-:W-:Y:S01]  /*0000*/  LDC R1, c[0x0][0x37c] ;  /* 0x0000df00ff017b82 */ /* 0x000fe20000000800 */
[----:B------:R-:W0:Y:S07]  /*0010*/  S2R R3, SR_TID.X ;  /* 0x0000000000037919 */ /* 0x000e2e0000002100 */
[----:B------:R-:W0:Y:S01]  /*0020*/  S2UR UR4, SR_CTAID.X ;  /* 0x00000000000479c3 */ /* 0x000e220000002500 */
[----:B------:R-:W1:Y:S01]  /*0030*/  LDCU.64 UR6, c[0x0][0x388] ;  /* 0x00007100ff0677ac */ /* 0x000e620008000a00 */
[----:B------:R-:W2:Y:S06]  /*0040*/  LDCU UR5, c[0x0][0x398] ;  /* 0x00007300ff0577ac */ /* 0x000eac0008000800 */
[----:B------:R-:W0:Y:S01]  /*0050*/  LDC R0, c[0x0][0x360] ;  /* 0x0000d800ff007b82 */ /* 0x000e220000000800 */
[----:B-1----:R-:W-:Y:S01]  /*0060*/  ISETP.EQ.U32.AND P1, PT, RZ, UR6, PT ;  /* 0x00000006ff007c0c */ /* 0x002fe2000bf22070 */
[----:B0-----:R-:W-:-:S05]  /*0070*/  IMAD R0, R0, UR4, R3 ;  /* 0x0000000400007c24 */ /* 0x001fca000f8e0203 */
[----:B--2---:R-:W-:-:S04]  /*0080*/  ISETP.GE.AND P0, PT, R0, UR5, PT ;  /* 0x0000000500007c0c */ /* 0x004fc8000bf06270 */
[----:B------:R-:W-:-:S13]  /*0090*/  ISETP.EQ.OR.EX P0, PT, RZ, UR7, P0, P1 ;  /* 0x00000007ff007c0c */ /* 0x000fda0008702710 */
[----:B------:R-:W-:Y:S05]  /*00a0*/  @P0 EXIT ;  /* 0x000000000000094d */ /* 0x000fea0003800000 */
[----:B------:R-:W0:Y:S01]  /*00b0*/  LDC.64 R4, c[0x0][0x388] ;  /* 0x0000e200ff047b82 */ /* 0x000e220000000a00 */
[----:B------:R-:W0:Y:S07]  /*00c0*/  LDCU.64 UR4, c[0x0][0x358] ;  /* 0x00006b00ff0477ac */ /* 0x000e2e0008000a00 */
[----:B------:R-:W1:Y:S01]  /*00d0*/  LDC.64 R6, c[0x0][0x380] ;  /* 0x0000e000ff067b82 */ /* 0x000e620000000a00 */
[----:B0-----:R-:W2:Y:S01]  /*00e0*/  LDG.E.64 R4, desc[UR4][R4.64] ;  /* 0x0000000404047981 */ /* 0x001ea2000c1e1b00 */
[----:B-1----:R-:W-:-:S06]  /*00f0*/  IMAD.WIDE R6, R0, 0x8, R6 ;  /* 0x0000000800067825 */ /* 0x002fcc00078e0206 */
[----:B------:R-:W3:Y:S01]  /*0100*/  LDG.E.64 R6, desc[UR4][R6.64] ;  /* 0x0000000406067981 */ /* 0x000ee2000c1e1b00 */
[----:B------:R-:W-:Y:S01]  /*0110*/  IMAD.MOV.U32 R2, RZ, RZ, 0x1 ;  /* 0x00000001ff027424 */ /* 0x000fe200078e00ff */
[----:B------:R-:W-:Y:S01]  /*0120*/  BSSY.RECONVERGENT B0, `(.L_x_84) ;  /* 0x0000010000007945 */ /* 0x000fe20003800200 */
[----:B--2---:R-:W0:Y:S01]  /*0130*/  MUFU.RCP64H R3, R5 ;  /* 0x0000000500037308 */ /* 0x004e220000001800 */
[----:B---3--:R-:W-:-:S03]  /*0140*/  FSETP.GEU.AND P1, PT, |R7|, 6.5827683646048100446e-37, PT ;  /* 0x036000000700780b */ /* 0x008fc60003f2e200 */
[----:B0-----:R-:W-:-:S08]  /*0150*/  DFMA R8, -R4, R2, 1 ;  /* 0x3ff000000408742b */ /* 0x001fd00000000102 */
[----:B------:R-:W-:-:S08]  /*0160*/  DFMA R8, R8, R8, R8 ;  /* 0x000000080808722b */ /* 0x000fd00000000008 */
[----:B------:R-:W-:-:S08]  /*0170*/  DFMA R8, R2, R8, R2 ;  /* 0x000000080208722b */ /* 0x000fd00000000002 */
[----:B------:R-:W-:-:S08]  /*0180*/  DFMA R2, -R4, R8, 1 ;  /* 0x3ff000000402742b */ /* 0x000fd00000000108 */
[----:B------:R-:W-:-:S08]  /*0190*/  DFMA R2, R8, R2, R8 ;  /* 0x000000020802722b */ /* 0x000fd00000000008 */
[----:B------:R-:W-:-:S08]  /*01a0*/  DMUL R8, R6, R2 ;  /* 0x0000000206087228 */ /* 0x000fd00000000000 */
[----:B------:R-:W-:-:S08]  /*01b0*/  DFMA R10, -R4, R8, R6 ;  /* 0x00000008040a722b */ /* 0x000fd00000000106 */
[----:B------:R-:W-:-:S10]  /*01c0*/  DFMA R2, R2, R10, R8 ;  /* 0x0000000a0202722b */ /* 0x000fd40000000008 */
[----:B------:R-:W-:-:S05]  /*01d0*/  FFMA R8, RZ, R5, R3 ;  /* 0x00000005ff087223 */ /* 0x000fca0000000003 */
[----:B------:R-:W-:-:S13]  /*01e0*/  FSETP.GT.AND P0, PT, |R8|, 1.469367938527859385e-39, PT ;  /* 0x001000000800780b */ /* 0x000fda0003f04200 */
[----:B------:R-:W-:Y:S05]  /*01f0*/  @P0 BRA P1, `(.L_x_85) ;  /* 0x0000000000080947 */ /* 0x000fea0000800000 */
[----:B------:R-:W-:-:S07]  /*0200*/  MOV R10, 0x220 ;  /* 0x00000220000a7802 */ /* 0x000fce0000000f00 */
[----:B------:R-:W-:Y:S05]  /*0210*/  CALL.REL.NOINC `($__internal_6_$__cuda_sm20_div_rn_f64_full) ;  /* 0x0000000000147944 */ /* 0x000fea0003c00000 */
.L_x_85:
[----:B------:R-:W-:Y:S05]  /*0220*/  BSYNC.RECONVERGENT B0 ;  /* 0x0000000000007941 */ /* 0x000fea0003800200 */
.L_x_84:
[----:B------:R-:W0:Y:S02]  /*0230*/  LDC.64 R4, c[0x0][0x390] ;  /* 0x0000e400ff047b82 */ /* 0x000e240000000a00 */
[----:B0-----:R-:W-:-:S05]  /*0240*/  IMAD.WIDE R4, R0, 0x8, R4 ;  /* 0x0000000800047825 */ /* 0x001fca00078e0204 */
[----:B------:R-:W-:Y:S01]  /*0250*/  STG.E.64 desc[UR4][R4.64], R2 ;  /* 0x0000000204007986 */ /* 0x000fe2000c101b04 */
[----:B------:R-:W-:Y:S05]  /*0260*/  EXIT ;  /* 0x000000000000794d */ /* 0x000fea0003800000 */
        .weak           $__internal_6_$__cuda_sm20_div_rn_f64_full
        .type           $__internal_6_$__cuda_sm20_div_rn_f64_full,@function
        .size           $__internal_6_$__cuda_sm20_div_rn_f64_full,(.L_x_131 - $__internal_6_$__cuda_sm20_div_rn_f64_full)
$__internal_6_$__cuda_sm20_div_rn_f64_full:
[C---:B------:R-:W-:Y:S01]  /*0270*/  FSETP.GEU.AND P0, PT, |R5|.reuse, 1.469367938527859385e-39, PT ;  /* 0x001000000500780b */ /* 0x040fe20003f0e200 */
[----:B------:R-:W-:Y:S01]  /*0280*/  IMAD.MOV.U32 R16, RZ, RZ, 0x1 ;  /* 0x00000001ff107424 */ /* 0x000fe200078e00ff */
[----:B------:R-:W-:Y:S01]  /*0290*/  LOP3.LUT R2, R5, 0x800fffff, RZ, 0xc0, !PT ;  /* 0x800fffff05027812 */ /* 0x000fe200078ec0ff */
[----:B------:R-:W-:Y:S01]  /*02a0*/  BSSY.RECONVERGENT B1, `(.L_x_86) ;  /* 0x0000055000017945 */ /* 0x000fe20003800200 */
[C---:B------:R-:W-:Y:S02]  /*02b0*/  FSETP.GEU.AND P2, PT, |R7|.reuse, 1.469367938527859385e-39, PT ;  /* 0x001000000700780b */ /* 0x040fe40003f4e200 */
[----:B------:R-:W-:Y:S01]  /*02c0*/  LOP3.LUT R3, R2, 0x3ff00000, RZ, 0xfc, !PT ;  /* 0x3ff0000002037812 */ /* 0x000fe200078efcff */
[----:B------:R-:W-:Y:S01]  /*02d0*/  IMAD.MOV.U32 R2, RZ, RZ, R4 ;  /* 0x000000ffff027224 */ /* 0x000fe200078e0004 */
[----:B------:R-:W-:Y:S02]  /*02e0*/  LOP3.LUT R11, R7, 0x7ff00000, RZ, 0xc0, !PT ;  /* 0x7ff00000070b7812 */ /* 0x000fe400078ec0ff */
[----:B------:R-:W-:-:S03]  /*02f0*/  LOP3.LUT R14, R5, 0x7ff00000, RZ, 0xc0, !PT ;  /* 0x7ff00000050e7812 */ /* 0x000fc600078ec0ff */
[----:B------:R-:W-:Y:S01]  /*0300*/  @!P0 DMUL R2, R4, 8.98846567431157953865e+307 ;  /* 0x7fe0000004028828 */ /* 0x000fe20000000000 */
[----:B------:R-:W-:-:S03]  /*0310*/  ISETP.GE.U32.AND P1, PT, R11, R14, PT ;  /* 0x0000000e0b00720c */ /* 0x000fc60003f26070 */
[----:B------:R-:W-:Y:S01]  /*0320*/  @!P2 LOP3.LUT R12, R5, 0x7ff00000, RZ, 0xc0, !PT ;  /* 0x7ff00000050ca812 */ /* 0x000fe200078ec0ff */
[----:B------:R-:W-:Y:S01]  /*0330*/  @!P2 IMAD.MOV.U32 R18, RZ, RZ, RZ ;  /* 0x000000ffff12a224 */ /* 0x000fe200078e00ff */
[----:B------:R-:W0:Y:S02]  /*0340*/  MUFU.RCP64H R17, R3 ;  /* 0x0000000300117308 */ /* 0x000e240000001800 */
[----:B------:R-:W-:Y:S01]  /*0350*/  @!P2 ISETP.GE.U32.AND P3, PT, R11, R12, PT ;  /* 0x0000000c0b00a20c */ /* 0x000fe20003f66070 */
[----:B------:R-:W-:-:S05]  /*0360*/  IMAD.MOV.U32 R12, RZ, RZ, 0x1ca00000 ;  /* 0x1ca00000ff0c7424 */ /* 0x000fca00078e00ff */
[----:B------:R-:W-:-:S04]  /*0370*/  @!P2 SEL R13, R12, 0x63400000, !P3 ;  /* 0x634000000c0da807 */ /* 0x000fc80005800000 */
[----:B------:R-:W-:-:S04]  /*0380*/  @!P2 LOP3.LUT R13, R13, 0x80000000, R7, 0xf8, !PT ;  /* 0x800000000d0da812 */ /* 0x000fc800078ef807 */
[----:B------:R-:W-:Y:S01]  /*0390*/  @!P2 LOP3.LUT R19, R13, 0x100000, RZ, 0xfc, !PT ;  /* 0x001000000d13a812 */ /* 0x000fe200078efcff */
[----:B0-----:R-:W-:-:S08]  /*03a0*/  DFMA R8, R16, -R2, 1 ;  /* 0x3ff000001008742b */ /* 0x001fd00000000802 */
        /* <DEDUP_REMOVED lines=47> */
.L_x_87:
        /* <DEDUP_REMOVED lines=16> */
.L_x_90:
[----:B------:R-:W-:Y:S01]  /*07a0*/  LOP3.LUT R13, R5, 0x80000, RZ, 0xfc, !PT ;  /* 0x00080000050d7812 */ /* 0x000fe200078efcff */
[----:B------:R-:W-:Y:S01]  /*07b0*/  IMAD.MOV.U32 R12, RZ, RZ, R4 ;  /* 0x000000ffff0c7224 */ /* 0x000fe200078e0004 */
[----:B------:R-:W-:Y:S06]  /*07c0*/  BRA `(.L_x_88) ;  /* 0x0000000000087947 */ /* 0x000fec0003800000 */
.L_x_89:
[----:B------:R-:W-:Y:S01]  /*07d0*/  LOP3.LUT R13, R7, 0x80000, RZ, 0xfc, !PT ;  /* 0x00080000070d7812 */ /* 0x000fe200078efcff */
[----:B------:R-:W-:-:S07]  /*07e0*/  IMAD.MOV.U32 R12, RZ, RZ, R6 ;  /* 0x000000ffff0c7224 */ /* 0x000fce00078e0006 */
.L_x_88:
[----:B------:R-:W-:Y:S05]  /*07f0*/  BSYNC.RECONVERGENT B1 ;  /* 0x0000000000017941 */ /* 0x000fea0003800200 */
.L_x_86:
[----:B------:R-:W-:Y:S02]  /*0800*/  IMAD.MOV.U32 R11, RZ, RZ, 0x0 ;  /* 0x00000000ff0b7424 */ /* 0x000fe400078e00ff */
[----:B------:R-:W-:Y:S02]  /*0810*/  IMAD.MOV.U32 R2, RZ, RZ, R12 ;  /* 0x000000ffff027224 */ /* 0x000fe400078e000c */
[----:B------:R-:W-:Y:S01]  /*0820*/  IMAD.MOV.U32 R3, RZ, RZ, R13 ;  /* 0x000000ffff037224 */ /* 0x000fe200078e000d */
[----:B------:R-:W-:Y:S06]  /*0830*/  RET.REL.NODEC R10 `(_Z10scalar_divPKdS0_Pdi) ;  /* 0xfffffff40af07950 */ /* 0x000fec0003c3ffff */
.L_x_91:
        /* <DEDUP_REMOVED lines=12> */
.L_x_131:


//--------------------- .text._Z11scalar_prodPKddPdi --------------------------
	.section	.text._Z11scalar_prodPKddPdi,"ax",@progbits
	.align	128
        .global         _Z11scalar_prodPKddPdi
        .type           _Z11scalar_prodPKddPdi,@function
        .size           _Z11scalar_prodPKddPdi,(.L_x_143 - _Z11scalar_prodPKddPdi)
        .other          _Z11scalar_prodPKddPdi,@"STO_CUDA_ENTRY STV_DEFAULT"
_Z11scalar_prodPKddPdi:
.text._Z11scalar_prodPKddPdi:
        /* <DEDUP_REMOVED lines=10> */
[----:B------:R-:W2:Y:S08]  /*00a0*/  LDC.64 R4, c[0x0][0x388] ;  /* 0x0000e200ff047b82 */ /* 0x000eb00000000a00 */
[----:B------:R-:W3:Y:S01]  /*00b0*/  LDC.64 R6, c[0x0][0x390] ;  /* 0x0000e400ff067b82 */ /* 0x000ee20000000a00 */
[----:B0-----:R-:W-:-:S06]  /*00c0*/  IMAD.WIDE R2, R9, 0x8, R2 ;  /* 0x0000000809027825 */ /* 0x001fcc00078e0202 */
[----:B-1----:R-:W2:Y:S01]  /*00d0*/  LDG.E.64 R2, desc[UR4][R2.64] ;  /* 0x0000000402027981 */ /* 0x002ea2000c1e1b00 */
[----:B---3--:R-:W-:Y:S01]  /*00e0*/  IMAD.WIDE R6, R9, 0x8, R6 ;  /* 0x0000000809067825 */ /* 0x008fe200078e0206 */
[----:B--2---:R-:W-:-:S07]  /*00f0*/  DMUL R4, R2, R4 ;  /* 0x0000000402047228 */ /* 0x004fce0000000000 */
[----:B------:R-:W-:Y:S01]  /*0100*/  STG.E.64 desc[UR4][R6.64], R4 ;  /* 0x0000000406007986 */ /* 0x000fe2000c101b04 */
[----:B------:R-:W-:Y:S05]  /*0110*/  EXIT ;  /* 0x000000000000794d */ /* 0x000fea0003800000 */
.L_x_92:
        /* <DEDUP_REMOVED lines=14> */
.L_x_143:


//--------------------- .text._Z11scalar_prodPKdS0_Pdi --------------------------
	.section	.text._Z11scalar_prodPKdS0_Pdi,"ax",@progbits
	.align	128
        .global         _Z11scalar_prodPKdS0_Pdi
        .type           _Z11scalar_prodPKdS0_Pdi,@function
        .size           _Z11scalar_prodPKdS0_Pdi,(.L_x_144 - _Z11scalar_prodPKdS0_Pdi)
        .other          _Z11scalar_prodPKdS0_Pdi,@"STO_CUDA_ENTRY STV_DEFAULT"
_Z11scalar_prodPKdS0_Pdi:
.text._Z11scalar_prodPKdS0_Pdi:
        /* <DEDUP_REMOVED lines=13> */
[----:B-1----:R-:W4:Y:S04]  /*00d0*/  LDG.E.64 R2, desc[UR4][R2.64] ;  /* 0x0000000402027981 */ /* 0x002f28000c1e1b00 */
[----:B--2---:R-:W4:Y:S01]  /*00e0*/  LDG.E.64 R4, desc[UR4][R4.64] ;  /* 0x0000000404047981 */ /* 0x004f22000c1e1b00 */
[----:B---3--:R-:W-:Y:S01]  /*00f0*/  IMAD.WIDE R8, R11, 0x8, R8 ;  /* 0x000000080b087825 */ /* 0x008fe200078e0208 */
[----:B----4-:R-:W-:-:S07]  /*0100*/  DMUL R6, R2, R4 ;  /* 0x0000000402067228 */ /* 0x010fce0000000000 */
[----:B------:R-:W-:Y:S01]  /*0110*/  STG.E.64 desc[UR4][R8.64], R6 ;  /* 0x0000000608007986 */ /* 0x000fe2000c101b04 */
[----:B------:R-:W-:Y:S05]  /*0120*/  EXIT ;  /* 0x000000000000794d */ /* 0x000fea0003800000 */
.L_x_93:
        /* <DEDUP_REMOVED lines=13> */
.L_x_144:


//--------------------- .text._Z15elementwise_addPKdS0_Pdi --------------------------
	.section	.text._Z15elementwise_addPKdS0_Pdi,"ax",@progbits
	.align	128
        .global         _Z15elementwise_addPKdS0_Pdi
        .type           _Z15elementwise_addPKdS0_Pdi,@function
        .size           _Z15elementwise_addPKdS0_Pdi,(.L_x_145 - _Z15elementwise_addPKdS0_Pdi)
        .other          _Z15elementwise_addPKdS0_Pdi,@"STO_CUDA_ENTRY STV_DEFAULT"
_Z15elementwise_addPKdS0_Pdi:
.text._Z15elementwise_addPKdS0_Pdi:
        /* <DEDUP_REMOVED lines=13> */
[----:B-1----:R-:W4:Y:S01]  /*00d0*/  LDG.E.64 R2, desc[UR4][R2.64] ;  /* 0x0000000402027981 */ /* 0x002f22000c1e1b00 */
[----:B--2---:R-:W-:-:S06]  /*00e0*/  IMAD.WIDE R4, R11, 0x8, R4 ;  /* 0x000000080b047825 */ /* 0x004fcc00078e0204 */
[----:B------:R-:W4:Y:S01]  /*00f0*/  LDG.E.64 R4, desc[UR4][R4.64] ;  /* 0x0000000404047981 */ /* 0x000f22000c1e1b00 */
[----:B---3--:R-:W-:Y:S01]  /*0100*/  IMAD.WIDE R8, R11, 0x8, R8 ;  /* 0x000000080b087825 */ /* 0x008fe200078e0208 */
[----:B----4-:R-:W-:-:S07]  /*0110*/  DADD R6, R2, R4 ;  /* 0x0000000002067229 */ /* 0x010fce0000000004 */
[----:B------:R-:W-:Y:S01]  /*0120*/  STG.E.64 desc[UR4][R8.64], R6 ;  /* 0x0000000608007986 */ /* 0x000fe2000c101b04 */
[----:B------:R-:W-:Y:S05]  /*0130*/  EXIT ;  /* 0x000000000000794d */ /* 0x000fea0003800000 */
.L_x_94:
        /* <DEDUP_REMOVED lines=12> */
.L_x_145:


//--------------------- .text._Z20elementwise_subtractPKdS0_Pdi --------------------------
	.section	.text._Z20elementwise_subtractPKdS0_Pdi,"ax",@progbits
	.align	128
        .global         _Z20elementwise_subtractPKdS0_Pdi
        .type           _Z20elementwise_subtractPKdS0_Pdi,@function
        .size           _Z20elementwise_subtractPKdS0_Pdi,(.L_x_146 - _Z20elementwise_subtractPKdS0_Pdi)
        .other          _Z20elementwise_subtractPKdS0_Pdi,@"STO_CUDA_ENTRY STV_DEFAULT"
_Z20elementwise_subtractPKdS0_Pdi:
.text._Z20elementwise_subtractPKdS0_Pdi:
        /* <DEDUP_REMOVED lines=17> */
[----:B----4-:R-:W-:-:S07]  /*0110*/  DADD R6, R2, -R4 ;  /* 0x0000000002067229 */ /* 0x010fce0000000804 */
[----:B------:R-:W-:Y:S01]  /*0120*/  STG.E.64 desc[UR4][R8.64], R6 ;  /* 0x0000000608007986 */ /* 0x000fe2000c101b04 */
[----:B------:R-:W-:Y:S05]  /*0130*/  EXIT ;  /* 0x000000000000794d */ /* 0x000fea0003800000 */
.L_x_95:
        /* <DEDUP_REMOVED lines=12> */
.L_x_146:


//--------------------- .text._Z16elementwise_prodPKdS0_Pdi --------------------------
	.section	.text._Z16elementwise_prodPKdS0_Pdi,"ax",@progbits
	.align	128
        .global         _Z16elementwise_prodPKdS0_Pdi
        .type           _Z16elementwise_prodPKdS0_Pdi,@function
        .size           _Z16elementwise_prodPKdS0_Pdi,(.L_x_147 - _Z16elementwise_prodPKdS0_Pdi)
        .other          _Z16elementwise_prodPKdS0_Pdi,@"STO_CUDA_ENTRY STV_DEFAULT"
_Z16elementwise_prodPKdS0_Pdi:
.text._Z16elementwise_prodPKdS0_Pdi:
        /* <DEDUP_REMOVED lines=17> */
[----:B----4-:R-:W-:-:S07]  /*0110*/  DMUL R6, R2, R4 ;  /* 0x0000000402067228 */ /* 0x010fce0000000000 */
[----:B------:R-:W-:Y:S01]  /*0120*/  STG.E.64 desc[UR4][R8.64], R6 ;  /* 0x0000000608007986 */ /* 0x000fe2000c101b04 */
[----:B------:R-:W-:Y:S05]  /*0130*/  EXIT ;  /* 0x000000000000794d */ /* 0x000fea0003800000 */
.L_x_96:
        /* <DEDUP_REMOVED lines=12> */
.L_x_147:


//--------------------- .text._Z7l2_normPKdPdi    --------------------------
	.section	.text._Z7l2_normPKdPdi,"ax",@progbits
	.align	128
        .global         _Z7l2_normPKdPdi
        .type           _Z7l2_normPKdPdi,@function
        .size           _Z7l2_normPKdPdi,(.L_x_133 - _Z7l2_normPKdPdi)
        .other          _Z7l2_normPKdPdi,@"STO_CUDA_ENTRY STV_DEFAULT"
_Z7l2_normPKdPdi:
.text._Z7l2_normPKdPdi:
        /* <DEDUP_REMOVED lines=9> */
[----:B------:R-:W0:Y:S01]  /*0090*/  LDCU.64 UR14, c[0x0][0x358] ;  /* 0x00006b00ff0e77ac */ /* 0x000e220008000a00 */
[----:B------:R-:W1:Y:S01]  /*00a0*/  LDCU UR8, c[0x0][0x390] ;  /* 0x00007200ff0877ac */ /* 0x000e620008000800 */
[----:B0-----:R-:W5:Y:S01]  /*00b0*/  LDG.E.64 R26, desc[UR14][R26.64] ;  /* 0x0000000e1a1a7981 */ /* 0x001f62000c1e1b00 */
[----:B-1----:R-:W-:-:S09]  /*00c0*/  UISETP.GE.AND UP0, UPT, UR8, 0x1, UPT ;  /* 0x000000010800788c */ /* 0x002fd2000bf06270 */
[----:B------:R-:W-:Y:S05]  /*00d0*/  BRA.U !UP0, `(.L_x_97) ;  /* 0x0000000908647547 */ /* 0x000fea000b800000 */
[----:B------:R-:W-:Y:S02]  /*00e0*/  UISETP.GE.U32.AND UP0, UPT, UR8, 0x4, UPT ;  /* 0x000000040800788c */ /* 0x000fe4000bf06070 */
[----:B------:R-:W-:Y:S01]  /*00f0*/  ULOP3.LUT UR10, UR8, 0x3, URZ, 0xc0, !UPT ;  /* 0x00000003080a7892 */ /* 0x000fe2000f8ec0ff */
[----:B------:R-:W-:Y:S01]  /*0100*/  UMOV UR4, URZ ;  /* 0x000000ff00047c82 */ /* 0x000fe20008000000 */
[----:B------:R-:W-:Y:S01]  /*0110*/  UMOV UR6, URZ ;  /* 0x000000ff00067c82 */ /* 0x000fe20008000000 */
[----:B------:R-:W-:-:S04]  /*0120*/  UMOV UR7, 0x40000000 ;  /* 0x4000000000077882 */ /* 0x000fc80000000000 */
[----:B------:R-:W-:Y:S05]  /*0130*/  BRA.U !UP0, `(.L_x_98) ;  /* 0x0000000508b87547 */ /* 0x000fea000b800000 */
[----:B------:R-:W0:Y:S01]  /*0140*/  LDCU.64 UR12, c[0x0][0x380] ;  /* 0x00007000ff0c77ac */ /* 0x000e220008000a00 */
[----:B------:R-:W-:-:S04]  /*0150*/  ULOP3.LUT UR4, UR8, 0x7ffffffc, URZ, 0xc0, !UPT ;  /* 0x7ffffffc08047892 */ /* 0x000fc8000f8ec0ff */
[----:B------:R-:W-:Y:S02]  /*0160*/  UIADD3 UR11, UPT, UPT, -UR4, URZ, URZ ;  /* 0x000000ff040b7290 */ /* 0x000fe4000fffe1ff */
[----:B0-----:R-:W-:-:S04]  /*0170*/  UIADD3 UR5, UP0, UPT, UR12, 0x10, URZ ;  /* 0x000000100c057890 */ /* 0x001fc8000ff1e0ff */
[----:B------:R-:W-:Y:S02]  /*0180*/  UIADD3.X UR8, UPT, UPT, URZ, UR13, URZ, UP0, !UPT ;  /* 0x0000000dff087290 */ /* 0x000fe400087fe4ff */
[----:B------:R-:W-:-:S04]  /*0190*/  IMAD.U32 R4, RZ, RZ, UR5 ;  /* 0x00000005ff047e24 */ /* 0x000fc8000f8e00ff */
[----:B------:R-:W-:-:S07]  /*01a0*/  IMAD.U32 R5, RZ, RZ, UR8 ;  /* 0x00000008ff057e24 */ /* 0x000fce000f8e00ff */
.L_x_106:
[----:B------:R-:W2:Y:S01]  /*01b0*/  LDG.E.64 R24, desc[UR14][R4.64+-0x10] ;  /* 0xfffff00e04187981 */ /* 0x000ea2000c1e1b00 */
[----:B------:R-:W-:Y:S01]  /*01c0*/  MOV R0, 0x1f0 ;  /* 0x000001f000007802 */ /* 0x000fe20000000f00 */
[----:B0-2---:R-:W-:-:S11]  /*01d0*/  DADD R2, -RZ, |R24| ;  /* 0x00000000ff027229 */ /* 0x005fd60000000518 */
[----:B-----5:R-:W-:Y:S05]  /*01e0*/  CALL.REL.NOINC `($_Z7l2_normPKdPdi$__internal_accurate_pow) ;  /* 0x0000000c00287944 */ /* 0x020fea0003c00000 */
[C---:B------:R-:W-:Y:S01]  /*01f0*/  DADD R6, R24.reuse, 2 ;  /* 0x4000000018067429 */ /* 0x040fe20000000000 */
[----:B------:R-:W0:Y:S01]  /*0200*/  LDC.64 R8, c[0x0][0x388] ;  /* 0x0000e200ff087b82 */ /* 0x000e220000000a00 */
[C---:B------:R-:W-:Y:S02]  /*0210*/  DSETP.NEU.AND P1, PT, R24.reuse, RZ, PT ;  /* 0x000000ff1800722a */ /* 0x040fe40003f2d000 */
[----:B------:R-:W-:-:S04]  /*0220*/  DSETP.NEU.AND P0, PT, R24, 1, PT ;  /* 0x3ff000001800742a */ /* 0x000fc80003f0d000 */
[----:B------:R-:W-:Y:S02]  /*0230*/  FSEL R2, R2, RZ, P1 ;  /* 0x000000ff02027208 */ /* 0x000fe40000800000 */
[----:B------:R-:W-:Y:S02]  /*0240*/  LOP3.LUT R6, R7, 0x7ff00000, RZ, 0xc0, !PT ;  /* 0x7ff0000007067812 */ /* 0x000fe400078ec0ff */
[----:B------:R-:W-:Y:S02]  /*0250*/  FSEL R3, R10, RZ, P1 ;  /* 0x000000ff0a037208 */ /* 0x000fe40000800000 */
[----:B------:R-:W-:-:S13]  /*0260*/  ISETP.NE.AND P2, PT, R6, 0x7ff00000, PT ;  /* 0x7ff000000600780c */ /* 0x000fda0003f45270 */
[----:B------:R-:W-:Y:S05]  /*0270*/  @P2 BRA `(.L_x_99) ;  /* 0x0000000000182947 */ /* 0x000fea0003800000 */
[----:B------:R-:W-:-:S14]  /*0280*/  DSETP.NAN.AND P1, PT, R24, R24, PT ;  /* 0x000000181800722a */ /* 0x000fdc0003f28000 */
[----:B------:R-:W-:Y:S01]  /*0290*/  @P1 DADD R2, R24, 2 ;  /* 0x4000000018021429 */ /* 0x000fe20000000000 */
[----:B------:R-:W-:Y:S10]  /*02a0*/  @P1 BRA `(.L_x_99) ;  /* 0x00000000000c1947 */ /* 0x000ff40003800000 */
[----:B------:R-:W-:-:S14]  /*02b0*/  DSETP.NEU.AND P1, PT, |R24|, +INF , PT ;  /* 0x7ff000001800742a */ /* 0x000fdc0003f2d200 */
[----:B------:R-:W-:Y:S02]  /*02c0*/  @!P1 IMAD.MOV.U32 R2, RZ, RZ, 0x0 ;  /* 0x00000000ff029424 */ /* 0x000fe400078e00ff */
[----:B------:R-:W-:-:S07]  /*02d0*/  @!P1 IMAD.MOV.U32 R3, RZ, RZ, 0x7ff00000 ;  /* 0x7ff00000ff039424 */ /* 0x000fce00078e00ff */
.L_x_99:
[----:B------:R-:W-:Y:S02]  /*02e0*/  FSEL R2, R2, RZ, P0 ;  /* 0x000000ff02027208 */ /* 0x000fe40000000000 */
[----:B------:R-:W-:-:S06]  /*02f0*/  FSEL R3, R3, 1.875, P0 ;  /* 0x3ff0000003037808 */ /* 0x000fcc0000000000 */
[----:B------:R-:W-:-:S07]  /*0300*/  DADD R26, R26, R2 ;  /* 0x000000001a1a7229 */ /* 0x000fce0000000002 */
[----:B0-----:R0:W-:Y:S04]  /*0310*/  STG.E.64 desc[UR14][R8.64], R26 ;  /* 0x0000001a08007986 */ /* 0x0011e8000c101b0e */
[----:B------:R-:W2:Y:S01]  /*0320*/  LDG.E.64 R24, desc[UR14][R4.64+-0x8] ;  /* 0xfffff80e04187981 */ /* 0x000ea2000c1e1b00 */
[----:B------:R-:W-:Y:S01]  /*0330*/  MOV R0, 0x360 ;  /* 0x0000036000007802 */ /* 0x000fe20000000f00 */
[----:B0-2---:R-:W-:-:S11]  /*0340*/  DADD R2, -RZ, |R24| ;  /* 0x00000000ff027229 */ /* 0x005fd60000000518 */
[----:B------:R-:W-:Y:S05]  /*0350*/  CALL.REL.NOINC `($_Z7l2_normPKdPdi$__internal_accurate_pow) ;  /* 0x0000000800cc7944 */ /* 0x000fea0003c00000 */
[C---:B------:R-:W-:Y:S02]  /*0360*/  DADD R6, R24.reuse, 2 ;  /* 0x4000000018067429 */ /* 0x040fe40000000000 */
        /* <DEDUP_REMOVED lines=13> */
.L_x_101:
[----:B------:R-:W-:-:S11]  /*0440*/  DADD R2, R24, 2 ;  /* 0x4000000018027429 */ /* 0x000fd60000000000 */
.L_x_100:
[----:B------:R-:W0:Y:S01]  /*0450*/  LDC.64 R6, c[0x0][0x388] ;  /* 0x0000e200ff067b82 */ /* 0x000e220000000a00 */
[----:B------:R-:W-:-:S06]  /*0460*/  DSETP.NEU.AND P0, PT, R24, 1, PT ;  /* 0x3ff000001800742a */ /* 0x000fcc0003f0d000 */
        /* <DEDUP_REMOVED lines=22> */
.L_x_103:
[----:B------:R-:W-:-:S11]  /*05d0*/  DADD R2, R26, 2 ;  /* 0x400000001a027429 */ /* 0x000fd60000000000 */
.L_x_102:
        /* <DEDUP_REMOVED lines=24> */
.L_x_105:
[----:B------:R-:W-:-:S11]  /*0760*/  DADD R2, R26, 2 ;  /* 0x400000001a027429 */ /* 0x000fd60000000000 */
.L_x_104:
[----:B------:R-:W0:Y:S01]  /*0770*/  LDC.64 R6, c[0x0][0x388] ;  /* 0x0000e200ff067b82 */ /* 0x000e220000000a00 */
[----:B------:R-:W-:Y:S01]  /*0780*/  DSETP.NEU.AND P0, PT, R26, 1, PT ;  /* 0x3ff000001a00742a */ /* 0x000fe20003f0d000 */
[----:B------:R-:W-:-:S04]  /*0790*/  UIADD3 UR11, UPT, UPT, UR11, 0x4, URZ ;  /* 0x000000040b0b7890 */ /* 0x000fc8000fffe0ff */
[----:B------:R-:W-:Y:S01]  /*07a0*/  UISETP.NE.AND UP0, UPT, UR11, URZ, UPT ;  /* 0x000000ff0b00728c */ /* 0x000fe2000bf05270 */
[----:B------:R-:W-:Y:S02]  /*07b0*/  FSEL R26, R2, RZ, P0 ;  /* 0x000000ff021a7208 */ /* 0x000fe40000000000 */
[----:B------:R-:W-:Y:S02]  /*07c0*/  FSEL R27, R3, 1.875, P0 ;  /* 0x3ff00000031b7808 */ /* 0x000fe40000000000 */
[----:B------:R-:W-:-:S04]  /*07d0*/  IADD3 R4, P0, PT, R4, 0x20, RZ ;  /* 0x0000002004047810 */ /* 0x000fc80007f1e0ff */
[----:B------:R-:W-:Y:S01]  /*07e0*/  DADD R26, R24, R26 ;  /* 0x00000000181a7229 */ /* 0x000fe2000000001a */
[----:B------:R-:W-:-:S06]  /*07f0*/  IMAD.X R5, RZ, RZ, R5, P0 ;  /* 0x000000ffff057224 */ /* 0x000fcc00000e0605 */
[----:B0-----:R0:W-:Y:S01]  /*0800*/  STG.E.64 desc[UR14][R6.64], R26 ;  /* 0x0000001a06007986 */ /* 0x0011e2000c101b0e */
[----:B------:R-:W-:Y:S05]  /*0810*/  BRA.U UP0, `(.L_x_106) ;  /* 0xfffffff900647547 */ /* 0x000fea000b83ffff */
.L_x_98:
[----:B------:R-:W-:-:S09]  /*0820*/  UISETP.NE.AND UP0, UPT, UR10, URZ, UPT ;  /* 0x000000ff0a00728c */ /* 0x000fd2000bf05270 */
[----:B------:R-:W-:Y:S05]  /*0830*/  BRA.U !UP0, `(.L_x_97) ;  /* 0x00000001088c7547 */ /* 0x000fea000b800000 */
[----:B------:R-:W1:Y:S01]  /*0840*/  LDCU.64 UR8, c[0x0][0x380] ;  /* 0x00007000ff0877ac */ /* 0x000e620008000a00 */
[----:B------:R-:W-:Y:S02]  /*0850*/  UIADD3 UR10, UPT, UPT, -UR10, URZ, URZ ;  /* 0x000000ff0a0a7290 */ /* 0x000fe4000fffe1ff */
[----:B-1----:R-:W-:-:S12]  /*0860*/  UIMAD.WIDE.U32 UR4, UR4, 0x8, UR8 ;  /* 0x00000008040478a5 */ /* 0x002fd8000f8e0008 */
.L_x_109:
[----:B------:R-:W-:Y:S02]  /*0870*/  IMAD.U32 R4, RZ, RZ, UR4 ;  /* 0x00000004ff047e24 */ /* 0x000fe4000f8e00ff */
[----:B------:R-:W-:-:S06]  /*0880*/  IMAD.U32 R5, RZ, RZ, UR5 ;  /* 0x00000005ff057e24 */ /* 0x000fcc000f8e00ff */
[----:B------:R-:W2:Y:S01]  /*0890*/  LDG.E.64 R4, desc[UR14][R4.64] ;  /* 0x0000000e04047981 */ /* 0x000ea2000c1e1b00 */
[----:B------:R-:W-:Y:S01]  /*08a0*/  MOV R0, 0x8d0 ;  /* 0x000008d000007802 */ /* 0x000fe20000000f00 */
[----:B-12---:R-:W-:-:S11]  /*08b0*/  DADD R2, -RZ, |R4| ;  /* 0x00000000ff027229 */ /* 0x006fd60000000504 */
[----:B0----5:R-:W-:Y:S05]  /*08c0*/  CALL.REL.NOINC `($_Z7l2_normPKdPdi$__internal_accurate_pow) ;  /* 0x0000000400707944 */ /* 0x021fea0003c00000 */
        /* <DEDUP_REMOVED lines=14> */
.L_x_108:
[----:B------:R-:W-:-:S11]  /*09b0*/  DADD R2, R4, 2 ;  /* 0x4000000004027429 */ /* 0x000fd60000000000 */
.L_x_107:
[----:B------:R-:W0:Y:S01]  /*09c0*/  LDC.64 R6, c[0x0][0x388] ;  /* 0x0000e200ff067b82 */ /* 0x000e220000000a00 */
[----:B------:R-:W-:Y:S01]  /*09d0*/  DSETP.NEU.AND P0, PT, R4, 1, PT ;  /* 0x3ff000000400742a */ /* 0x000fe20003f0d000 */
[----:B------:R-:W-:Y:S02]  /*09e0*/  UIADD3 UR4, UP0, UPT, UR4, 0x8, URZ ;  /* 0x0000000804047890 */ /* 0x000fe4000ff1e0ff */
[----:B------:R-:W-:Y:S02]  /*09f0*/  UIADD3 UR10, UPT, UPT, UR10, 0x1, URZ ;  /* 0x000000010a0a7890 */ /* 0x000fe4000fffe0ff */
[----:B------:R-:W-:Y:S01]  /*0a00*/  UIADD3.X UR5, UPT, UPT, URZ, UR5, URZ, UP0, !UPT ;  /* 0x00000005ff057290 */ /* 0x000fe200087fe4ff */
[----:B------:R-:W-:Y:S01]  /*0a10*/  FSEL R2, R2, RZ, P0 ;  /* 0x000000ff02027208 */ /* 0x000fe20000000000 */
[----:B------:R-:W-:Y:S01]  /*0a20*/  UISETP.NE.AND UP0, UPT, UR10, URZ, UPT ;  /* 0x000000ff0a00728c */ /* 0x000fe2000bf05270 */
[----:B------:R-:W-:-:S06]  /*0a30*/  FSEL R3, R3, 1.875, P0 ;  /* 0x3ff0000003037808 */ /* 0x000fcc0000000000 */
[----:B------:R-:W-:-:S07]  /*0a40*/  DADD R26, R26, R2 ;  /* 0x000000001a1a7229 */ /* 0x000fce0000000002 */
[----:B0-----:R1:W-:Y:S01]  /*0a50*/  STG.E.64 desc[UR14][R6.64], R26 ;  /* 0x0000001a06007986 */ /* 0x0013e2000c101b0e */
[----:B------:R-:W-:Y:S05]  /*0a60*/  BRA.U UP0, `(.L_x_109) ;  /* 0xfffffffd00807547 */ /* 0x000fea000b83ffff */
.L_x_97:
[----:B-----5:R-:W2:Y:S01]  /*0a70*/  MUFU.RSQ64H R3, R27 ;  /* 0x0000001b00037308 */ /* 0x020ea20000001c00 */
[----:B------:R-:W-:Y:S02]  /*0a80*/  VIADD R2, R27, 0xfcb00000 ;  /* 0xfcb000001b027836 */ /* 0x000fe40000000000 */
[----:B01----:R-:W-:Y:S02]  /*0a90*/  IMAD.MOV.U32 R6, RZ, RZ, 0x0 ;  /* 0x00000000ff067424 */ /* 0x003fe400078e00ff */
[----:B------:R-:W-:Y:S01]  /*0aa0*/  IMAD.MOV.U32 R7, RZ, RZ, 0x3fd80000 ;  /* 0x3fd80000ff077424 */ /* 0x000fe200078e00ff */
[----:B------:R-:W-:Y:S01]  /*0ab0*/  ISETP.GE.U32.AND P0, PT, R2, 0x7ca00000, PT ;  /* 0x7ca000000200780c */ /* 0x000fe20003f06070 */
[----:B--2---:R-:W-:-:S08]  /*0ac0*/  DMUL R4, R2, R2 ;  /* 0x0000000202047228 */ /* 0x004fd00000000000 */
[----:B------:R-:W-:-:S08]  /*0ad0*/  DFMA R4, -R4, R26, 1 ;  /* 0x3ff000000404742b */ /* 0x000fd0000000011a */
        /* <DEDUP_REMOVED lines=9> */
[----:B------:R-:W-:Y:S01]  /*0b70*/  IMAD.MOV.U32 R4, RZ, RZ, R26 ;  /* 0x000000ffff047224 */ /* 0x000fe200078e001a */
[----:B------:R-:W-:Y:S01]  /*0b80*/  MOV R0, 0xbb0 ;  /* 0x00000bb000007802 */ /* 0x000fe20000000f00 */
[----:B------:R-:W-:-:S07]  /*0b90*/  IMAD.MOV.U32 R5, RZ, RZ, R27 ;  /* 0x000000ffff057224 */ /* 0x000fce00078e001b */
[----:B------:R-:W-:Y:S05]  /*0ba0*/  CALL.REL.NOINC `($__internal_7_$__cuda_sm20_dsqrt_rn_f64_mediumpath_v1) ;  /* 0x00000000000c7944 */ /* 0x000fea0003c00000 */
.L_x_110:
[----:B------:R-:W0:Y:S02]  /*0bb0*/  LDC.64 R2, c[0x0][0x388] ;  /* 0x0000e200ff027b82 */ /* 0x000e240000000a00 */
[----:B0-----:R-:W-:Y:S01]  /*0bc0*/  STG.E.64 desc[UR14][R2.64], R4 ;  /* 0x0000000402007986 */ /* 0x001fe2000c101b0e */
[----:B------:R-:W-:Y:S05]  /*0bd0*/  EXIT ;  /* 0x000000000000794d */ /* 0x000fea0003800000 */
        .weak           $__internal_7_$__cuda_sm20_dsqrt_rn_f64_mediumpath_v1
        .type           $__internal_7_$__cuda_sm20_dsqrt_rn_f64_mediumpath_v1,@function
        .size           $__internal_7_$__cuda_sm20_dsqrt_rn_f64_mediumpath_v1,($_Z7l2_normPKdPdi$__internal_accurate_pow - $__internal_7_$__cuda_sm20_dsqrt_rn_f64_mediumpath_v1)
$__internal_7_$__cuda_sm20_dsqrt_rn_f64_mediumpath_v1:
[----:B------:R-:W-:Y:S01]  /*0be0*/  ISETP.GE.U32.AND P0, PT, R2, -0x3400000, PT ;  /* 0xfcc000000200780c */ /* 0x000fe20003f06070 */
[----:B------:R-:W-:Y:S02]  /*0bf0*/  IMAD.MOV.U32 R6, RZ, RZ, R8 ;  /* 0x000000ffff067224 */ /* 0x000fe400078e0008 */
[----:B------:R-:W-:Y:S02]  /*0c00*/  IMAD.MOV.U32 R2, RZ, RZ, R12 ;  /* 0x000000ffff027224 */ /* 0x000fe400078e000c */
[----:B------:R-:W-:-:S08]  /*0c10*/  IMAD.MOV.U32 R3, RZ, RZ, R13 ;  /* 0x000000ffff037224 */ /* 0x000fd000078e000d */
        /* <DEDUP_REMOVED lines=9> */
.L_x_111:
        /* <DEDUP_REMOVED lines=9> */
[----:B------:R-:W-:Y:S01]  /*0d40*/  IMAD.MOV.U32 R8, RZ, RZ, 0x0 ;  /* 0x00000000ff087424 */ /* 0x000fe200078e00ff */
[----:B------:R-:W-:Y:S01]  /*0d50*/  MOV R9, 0x3fd80000 ;  /* 0x3fd8000000097802 */ /* 0x000fe20000000f00 */
[----:B------:R-:W-:-:S03]  /*0d60*/  IMAD.MOV.U32 R4, RZ, RZ, RZ ;  /* 0x000000ffff047224 */ /* 0x000fc600078e00ff */
        /* <DEDUP_REMOVED lines=12> */
.L_x_113:
[----:B------:R-:W-:-:S11]  /*0e30*/  DADD R2, R4, R4 ;  /* 0x0000000004027229 */ /* 0x000fd60000000004 */
.L_x_112:
[----:B------:R-:W-:Y:S02]  /*0e40*/  IMAD.MOV.U32 R4, RZ, RZ, R2 ;  /* 0x000000ffff047224 */ /* 0x000fe400078e0002 */
[----:B------:R-:W-:Y:S02]  /*0e50*/  IMAD.MOV.U32 R5, RZ, RZ, R3 ;  /* 0x000000ffff057224 */ /* 0x000fe400078e0003 */
[----:B------:R-:W-:Y:S02]  /*0e60*/  IMAD.MOV.U32 R2, RZ, RZ, R0 ;  /* 0x000000ffff027224 */ /* 0x000fe400078e0000 */
[----:B------:R-:W-:-:S04]  /*0e70*/  IMAD.MOV.U32 R3, RZ, RZ, 0x0 ;  /* 0x00000000ff037424 */ /* 0x000fc800078e00ff */
[----:B------:R-:W-:Y:S05]  /*0e80*/  RET.REL.NODEC R2 `(_Z7l2_normPKdPdi) ;  /* 0xfffffff0025c7950 */ /* 0x000fea0003c3ffff */
        .type           $_Z7l2_normPKdPdi$__internal_accurate_pow,@function
        .size           $_Z7l2_normPKdPdi$__internal_accurate_pow,(.L_x_133 - $_Z7l2_normPKdPdi$__internal_accurate_pow)
$_Z7l2_normPKdPdi$__internal_accurate_pow:
[----:B------:R-:W-:Y:S01]  /*0e90*/  ISETP.GT.U32.AND P0, PT, R3, 0xfffff, PT ;  /* 0x000fffff0300780c */ /* 0x000fe20003f04070 */
[----:B------:R-:W-:Y:S01]  /*0ea0*/  IMAD.MOV.U32 R8, RZ, RZ, R3 ;  /* 0x000000ffff087224 */ /* 0x000fe200078e0003 */
[----:B------:R-:W-:Y:S01]  /*0eb0*/  UMOV UR8, 0x7d2cafe2 ;  /* 0x7d2cafe200087882 */ /* 0x000fe20000000000 */
[----:B------:R-:W-:Y:S01]  /*0ec0*/  IMAD.MOV.U32 R12, RZ, RZ, 0x41ad3b5a ;  /* 0x41ad3b5aff0c7424 */ /* 0x000fe200078e00ff */
[----:B------:R-:W-:Y:S01]  /*0ed0*/  UMOV UR9, 0x3eb0f5ff ;  /* 0x3eb0f5ff00097882 */ /* 0x000fe20000000000 */
[----:B------:R-:W-:Y:S01]  /*0ee0*/  IMAD.MOV.U32 R13, RZ, RZ, 0x3ed0f5d2 ;  /* 0x3ed0f5d2ff0d7424 */ /* 0x000fe200078e00ff */
[----:B------:R-:W-:Y:S01]  /*0ef0*/  UMOV UR12, 0xfefa39ef ;  /* 0xfefa39ef000c7882 */ /* 0x000fe20000000000 */
[----:B------:R-:W-:-:S06]  /*0f00*/  UMOV UR13, 0x3fe62e42 ;  /* 0x3fe62e42000d7882 */ /* 0x000fcc0000000000 */
[----:B------:R-:W-:Y:S01]  /*0f10*/  @!P0 DMUL R6, R2, 1.80143985094819840000e+16 ;  /* 0x4350000002068828 */ /* 0x000fe20000000000 */
[----:B------:R-:W-:-:S09]  /*0f20*/  SHF.R.U32.HI R3, RZ, 0x14, R3 ;  /* 0x00000014ff037819 */ /* 0x000fd20000011603 */
[----:B------:R-:W-:Y:S01]  /*0f30*/  @!P0 IMAD.MOV.U32 R8, RZ, RZ, R7 ;  /* 0x000000ffff088224 */ /* 0x000fe200078e0007 */
[----:B------:R-:W-:Y:S01]  /*0f40*/  @!P0 LEA.HI R3, R7, 0xffffffca, RZ, 0xc ;  /* 0xffffffca07038811 */ /* 0x000fe200078f60ff */
[----:B------:R-:W-:-:S03]  /*0f50*/  @!P0 IMAD.MOV.U32 R2, RZ, RZ, R6 ;  /* 0x000000ffff028224 */ /* 0x000fc600078e0006 */
[----:B------:R-:W-:Y:S01]  /*0f60*/  LOP3.LUT R8, R8, 0x800fffff, RZ, 0xc0, !PT ;  /* 0x800fffff08087812 */ /* 0x000fe200078ec0ff */
[----:B------:R-:W-:Y:S02]  /*0f70*/  IMAD.MOV.U32 R10, RZ, RZ, R2 ;  /* 0x000000ffff0a7224 */ /* 0x000fe400078e0002 */
[----:B------:R-:W-:Y:S01]  /*0f80*/  VIADD R2, R3, 0xfffffc01 ;  /* 0xfffffc0103027836 */ /* 0x000fe20000000000 */
[----:B------:R-:W-:Y:S01]  /*0f90*/  LOP3.LUT R11, R8, 0x3ff00000, RZ, 0xfc, !PT ;  /* 0x3ff00000080b7812 */ /* 0x000fe200078efcff */
[----:B------:R-:W-:-:S03]  /*0fa0*/  IMAD.MOV.U32 R8, RZ, RZ, RZ ;  /* 0x000000ffff087224 */ /* 0x000fc600078e00ff */
[----:B------:R-:W-:-:S13]  /*0fb0*/  ISETP.GE.U32.AND P1, PT, R11, 0x3ff6a09f, PT ;  /* 0x3ff6a09f0b00780c */ /* 0x000fda0003f26070 */
[----:B------:R-:W-:Y:S02]  /*0fc0*/  @P1 VIADD R9, R11, 0xfff00000 ;  /* 0xfff000000b091836 */ /* 0x000fe40000000000 */
[----:B------:R-:W-:Y:S02]  /*0fd0*/  @P1 VIADD R2, R3, 0xfffffc02 ;  /* 0xfffffc0203021836 */ /* 0x000fe40000000000 */
[----:B------:R-:W-:Y:S02]  /*0fe0*/  @P1 IMAD.MOV.U32 R11, RZ, RZ, R9 ;  /* 0x000000ffff0b1224 */ /* 0x000fe400078e0009 */
[----:B------:R-:W-:Y:S01]  /*0ff0*/  IMAD.MOV.U32 R3, RZ, RZ, 0x43300000 ;  /* 0x43300000ff037424 */ /* 0x000fe200078e00ff */
[----:B------:R-:W-:-:S03]  /*1000*/  LOP3.LUT R2, R2, 0x80000000, RZ, 0x3c, !PT ;  /* 0x8000000002027812 */ /* 0x000fc600078e3cff */
        /* <DEDUP_REMOVED lines=32> */
[----:B------:R-:W-:-:S03]  /*1210*/  DFMA R22, R8, R8, -R14 ;  /* 0x000000080816722b */ /* 0x000fc6000000080e */
[----:B------:R-:W-:-:S08]  /*1220*/  DFMA R10, R20, R18, UR8 ;  /* 0x00000008140a7e2b */ /* 0x000fd00008000012 */
[----:B------:R-:W-:Y:S01]  /*1230*/  DADD R16, -R10, UR8 ;  /* 0x000000080a107e29 */ /* 0x000fe20008000100 */
[----:B------:R-:W-:Y:S01]  /*1240*/  UMOV UR8, 0xb9e7b0 ;  /* 0x00b9e7b000087882 */ /* 0x000fe20000000000 */
[----:B------:R-:W-:-:S06]  /*1250*/  UMOV UR9, 0x3c46a4cb ;  /* 0x3c46a4cb00097882 */ /* 0x000fcc0000000000 */
[----:B------:R-:W-:Y:S02]  /*1260*/  DFMA R16, R20, R18, R16 ;  /* 0x000000121410722b */ /* 0x000fe40000000010 */
[----:B------:R-:W-:Y:S01]  /*1270*/  DMUL R18, R8, R14 ;  /* 0x0000000e08127228 */ /* 0x000fe20000000000 */
[----:B------:R-:W-:Y:S01]  /*1280*/  VIADD R21, R13, 0x100000 ;  /* 0x001000000d157836 */ /* 0x000fe20000000000 */
[----:B------:R-:W-:-:S04]  /*1290*/  MOV R20, R12 ;  /* 0x0000000c00147202 */ /* 0x000fc80000000f00 */
[----:B------:R-:W-:Y:S01]  /*12a0*/  DADD R16, R16, -UR8 ;  /* 0x8000000810107e29 */ /* 0x000fe20008000000 */
[----:B------:R-:W-:Y:S01]  /*12b0*/  UMOV UR8, 0x80000000 ;  /* 0x8000000000087882 */ /* 0x000fe20000000000 */
[C---:B------:R-:W-:Y:S01]  /*12c0*/  DFMA R20, R8.reuse, R20, R22 ;  /* 0x000000140814722b */ /* 0x040fe20000000016 */
[----:B------:R-:W-:Y:S01]  /*12d0*/  UMOV UR9, 0x43300000 ;  /* 0x4330000000097882 */ /* 0x000fe20000000000 */
[----:B------:R-:W-:Y:S02]  /*12e0*/  DFMA R22, R8, R14, -R18 ;  /* 0x0000000e0816722b */ /* 0x000fe40000000812 */
[----:B------:R-:W-:Y:S01]  /*12f0*/  DADD R2, R2, -UR8 ;  /* 0x8000000802027e29 */ /* 0x000fe20008000000 */
[----:B------:R-:W-:Y:S01]  /*1300*/  UMOV UR8, 0xfefa39ef ;  /* 0xfefa39ef00087882 */ /* 0x000fe20000000000 */
[----:B------:R-:W-:-:S04]  /*1310*/  UMOV UR9, 0x3fe62e42 ;  /* 0x3fe62e4200097882 */ /* 0x000fc80000000000 */
        /* <DEDUP_REMOVED lines=15> */
[----:B------:R-:W-:-:S08]  /*1410*/  DADD R8, R10, R8 ;  /* 0x000000000a087229 */ /* 0x000fd00000000008 */
[----:B------:R-:W-:-:S08]  /*1420*/  DADD R12, R12, R8 ;  /* 0x000000000c0c7229 */ /* 0x000fd00000000008 */
[----:B------:R-:W-:-:S08]  /*1430*/  DADD R8, R14, R12 ;  /* 0x000000000e087229 */ /* 0x000fd0000000000c */
[--C-:B------:R-:W-:Y:S01]  /*1440*/  DFMA R6, R2, UR8, R8.reuse ;  /* 0x0000000802067c2b */ /* 0x100fe20008000008 */
[----:B------:R-:W-:Y:S01]  /*1450*/  UMOV UR8, 0x3b39803f ;  /* 0x3b39803f00087882 */ /* 0x000fe20000000000 */
[----:B------:R-:W-:Y:S01]  /*1460*/  DADD R14, R14, -R8 ;  /* 0x000000000e0e7229 */ /* 0x000fe20000000808 */
[----:B------:R-:W-:-:S05]  /*1470*/  UMOV UR9, 0x3c7abc9e ;  /* 0x3c7abc9e00097882 */ /* 0x000fca0000000000 */
[----:B------:R-:W-:Y:S02]  /*1480*/  DFMA R10, R2, -UR12, R6 ;  /* 0x8000000c020a7c2b */ /* 0x000fe40008000006 */
[----:B------:R-:W-:-:S06]  /*1490*/  DADD R14, R12, R14 ;  /* 0x000000000c0e7229 */ /* 0x000fcc000000000e */
[----:B------:R-:W-:-:S08]  /*14a0*/  DADD R10, -R8, R10 ;  /* 0x00000000080a7229 */ /* 0x000fd0000000010a */
[----:B------:R-:W-:-:S08]  /*14b0*/  DADD R8, R14, -R10 ;  /* 0x000000000e087229 */ /* 0x000fd0000000080a */
[----:B------:R-:W-:Y:S01]  /*14c0*/  DFMA R8, R2, UR8, R8 ;  /* 0x0000000802087c2b */ /* 0x000fe20008000008 */
[----:B------:R-:W-:Y:S02]  /*14d0*/  USHF.L.U32 UR9, UR7, 0x1, URZ ;  /* 0x0000000107097899 */ /* 0x000fe400080006ff */
[----:B------:R-:W-:Y:S02]  /*14e0*/  ULOP3.LUT UR8, UR7, 0xff0fffff, URZ, 0xc0, !UPT ;  /* 0xff0fffff07087892 */ /* 0x000fe4000f8ec0ff */
[----:B------:R-:W-:-:S03]  /*14f0*/  UISETP.GT.U32.AND UP0, UPT, UR9, -0x2000001, UPT ;  /* 0xfdffffff0900788c */ /* 0x000fc6000bf04070 */
[----:B------:R-:W-:Y:S01]  /*1500*/  DADD R2, R6, R8 ;  /* 0x0000000006027229 */ /* 0x000fe20000000008 */
[----:B------:R-:W-:-:S03]  /*1510*/  USEL UR9, UR8, UR7, UP0 ;  /* 0x0000000708097287 */ /* 0x000fc60008000000 */
[----:B------:R-:W-:-:S04]  /*1520*/  UMOV UR8, UR6 ;  /* 0x0000000600087c82 */ /* 0x000fc80008000000 */
[----:B------:R-:W-:Y:S02]  /*1530*/  DADD R6, R6, -R2 ;  /* 0x0000000006067229 */ /* 0x000fe40000000802 */
[----:B------:R-:W-:-:S06]  /*1540*/  DMUL R14, R2, UR8 ;  /* 0x00000008020e7c28 */ /* 0x000fcc0008000000 */
[----:B------:R-:W-:Y:S02]  /*1550*/  DADD R6, R8, R6 ;  /* 0x0000000008067229 */ /* 0x000fe40000000006 */
[----:B------:R-:W-:-:S08]  /*1560*/  DFMA R12, R2, UR8, -R14 ;  /* 0x00000008020c7c2b */ /* 0x000fd0000800080e */
[----:B------:R-:W-:Y:S01]  /*1570*/  DFMA R12, R6, UR8, R12 ;  /* 0x00000008060c7c2b */ /* 0x000fe2000800000c */
[----:B------:R-:W-:Y:S01]  /*1580*/  UMOV UR8, 0x3b39803f ;  /* 0x3b39803f00087882 */ /* 0x000fe20000000000 */
[----:B------:R-:W-:Y:S01]  /*1590*/  IMAD.MOV.U32 R6, RZ, RZ, 0x652b82fe ;  /* 0x652b82feff067424 */ /* 0x000fe200078e00ff */
[----:B------:R-:W-:Y:S01]  /*15a0*/  UMOV UR9, 0x3c7abc9e ;  /* 0x3c7abc9e00097882 */ /* 0x000fe20000000000 */
[----:B------:R-:W-:-:S04]  /*15b0*/  IMAD.MOV.U32 R7, RZ, RZ, 0x3ff71547 ;  /* 0x3ff71547ff077424 */ /* 0x000fc800078e00ff */
[----:B------:R-:W-:-:S08]  /*15c0*/  DADD R2, R14, R12 ;  /* 0x000000000e027229 */ /* 0x000fd0000000000c */
[----:B------:R-:W-:Y:S02]  /*15d0*/  DFMA R6, R2, R6, 6.75539944105574400000e+15 ;  /* 0x433800000206742b */ /* 0x000fe40000000006 */
[----:B------:R-:W-:Y:S01]  /*15e0*/  FSETP.GEU.AND P0, PT, |R3|, 4.1917929649353027344, PT ;  /* 0x4086232b0300780b */ /* 0x000fe20003f0e200 */
[----:B------:R-:W-:-:S05]  /*15f0*/  DADD R14, R14, -R2 ;  /* 0x000000000e0e7229 */ /* 0x000fca0000000802 */
[----:B------:R-:W-:-:S03]  /*1600*/  DADD R8, R6, -6.75539944105574400000e+15 ;  /* 0xc338000006087429 */ /* 0x000fc60000000000 */
[----:B------:R-:W-:-:S05]  /*1610*/  DADD R12, R12, R14 ;  /* 0x000000000c0c7229 */ /* 0x000fca000000000e */
[----:B------:R-:W-:-:S08]  /*1620*/  DFMA R10, R8, -UR12, R2 ;  /* 0x8000000c080a7c2b */ /* 0x000fd00008000002 */
        /* <DEDUP_REMOVED lines=39> */
[----:B------:R-:W-:Y:S01]  /*18a0*/  FSEL R11, R11, RZ, P0 ;  /* 0x000000ff0b0b7208 */ /* 0x000fe20000000000 */
[----:B------:R-:W-:Y:S06]  /*18b0*/  @P1 BRA `(.L_x_114) ;  /* 0x00000000001c1947 */ /* 0x000fec0003800000 */
[----:B------:R-:W-:Y:S01]  /*18c0*/  LEA.HI R2, R6, R6, RZ, 0x1 ;  /* 0x0000000606027211 */ /* 0x000fe200078f08ff */
[----:B------:R-:W-:-:S03]  /*18d0*/  IMAD.MOV.U32 R10, RZ, RZ, RZ ;  /* 0x000000ffff0a7224 */ /* 0x000fc600078e00ff */
[----:B------:R-:W-:-:S05]  /*18e0*/  SHF.R.S32.HI R3, RZ, 0x1, R2 ;  /* 0x00000001ff037819 */ /* 0x000fca0000011402 */
[----:B------:R-:W-:Y:S02]  /*18f0*/  IMAD.IADD R6, R6, 0x1, -R3 ;  /* 0x0000000106067824 */ /* 0x000fe400078e0a03 */
[----:B------:R-:W-:-:S03]  /*1900*/  IMAD R9, R3, 0x100000, R9 ;  /* 0x0010000003097824 */ /* 0x000fc600078e0209 */
[----:B------:R-:W-:-:S06]  /*1910*/  LEA R11, R6, 0x3ff00000, 0x14 ;  /* 0x3ff00000060b7811 */ /* 0x000fcc00078ea0ff */
[----:B------:R-:W-:-:S11]  /*1920*/  DMUL R10, R8, R10 ;  /* 0x0000000a080a7228 */ /* 0x000fd60000000000 */
.L_x_114:
[----:B------:R-:W-:Y:S01]  /*1930*/  DFMA R12, R12, R10, R10 ;  /* 0x0000000a0c0c722b */ /* 0x000fe2000000000a */
[----:B------:R-:W-:Y:S01]  /*1940*/  IMAD.MOV.U32 R6, RZ, RZ, R0 ;  /* 0x000000ffff067224 */ /* 0x000fe200078e0000 */
[----:B------:R-:W-:Y:S01]  /*1950*/  DSETP.NEU.AND P0, PT, |R10|, +INF , PT ;  /* 0x7ff000000a00742a */ /* 0x000fe20003f0d200 */
[----:B------:R-:W-:-:S07]  /*1960*/  IMAD.MOV.U32 R7, RZ, RZ, 0x0 ;  /* 0x00000000ff077424 */ /* 0x000fce00078e00ff */
[----:B------:R-:W-:Y:S02]  /*1970*/  FSEL R2, R10, R12, !P0 ;  /* 0x0000000c0a027208 */ /* 0x000fe40004000000 */
[----:B------:R-:W-:Y:S01]  /*1980*/  FSEL R10, R11, R13, !P0 ;  /* 0x0000000d0b0a7208 */ /* 0x000fe20004000000 */
[----:B------:R-:W-:Y:S06]  /*1990*/  RET.REL.NODEC R6 `(_Z7l2_normPKdPdi) ;  /* 0xffffffe406987950 */ /* 0x000fec0003c3ffff */
.L_x_115:
        /* <DEDUP_REMOVED lines=14> */
.L_x_133:


//--------------------- .text._Z3sumPKdPdi        --------------------------
	.section	.text._Z3sumPKdPdi,"ax",@progbits
	.align	128
        .global         _Z3sumPKdPdi
        .type           _Z3sumPKdPdi,@function
        .size           _Z3sumPKdPdi,(.L_x_149 - _Z3sumPKdPdi)
        .other          _Z3sumPKdPdi,@"STO_CUDA_ENTRY STV_DEFAULT"
_Z3sumPKdPdi:
.text._Z3sumPKdPdi:
[----:B------:R-:W-:Y:S01]  /*0000*/  LDC R1, c[0x0][0x37c] ;  /* 0x0000df00ff017b82 */ /* 0x000fe20000000800 */
[----:B------:R-:W0:Y:S07]  /*0010*/  S2R R2, SR_TID.X ;  /* 0x0000000000027919 */ /* 0x000e2e0000002100 */
[----:B------:R-:W1:Y:S01]  /*0020*/  S2UR UR4, SR_CTAID.X ;  /* 0x00000000000479c3 */ /* 0x000e620000002500 */
[----:B------:R-:W1:Y:S07]  /*0030*/  LDCU UR5, c[0x0][0x360] ;  /* 0x00006c00ff0577ac */ /* 0x000e6e0008000800 */
[----:B------:R-:W2:Y:S01]  /*0040*/  LDC R0, c[0x0][0x390] ;  /* 0x0000e400ff007b82 */ /* 0x000ea20000000800 */
[----:B-1----:R-:W-:Y:S01]  /*0050*/  UIMAD UR4, UR4, UR5, URZ ;  /* 0x00000005040472a4 */ /* 0x002fe2000f8e02ff */
[----:B0-----:R-:W-:Y:S01]  /*0060*/  IMAD.MOV R2, RZ, RZ, -R2 ;  /* 0x000000ffff027224 */ /* 0x001fe200078e0a02 */
[----:B--2---:R-:W-:-:S04]  /*0070*/  ISETP.GE.AND P0, PT, R0, 0x1, PT ;  /* 0x000000010000780c */ /* 0x004fc80003f06270 */
[----:B------:R-:W-:-:S13]  /*0080*/  ISETP.NE.OR P0, PT, R2, UR4, !P0 ;  /* 0x0000000402007c0c */ /* 0x000fda000c705670 */
[----:B------:R-:W-:Y:S05]  /*0090*/  @P0 EXIT ;  /* 0x000000000000094d */ /* 0x000fea0003800000 */
[----:B------:R-:W0:Y:S01]  /*00a0*/  LDC.64 R2, c[0x0][0x388] ;  /* 0x0000e200ff027b82 */ /* 0x000e220000000a00 */
[----:B------:R-:W0:Y:S01]  /*00b0*/  LDCU.64 UR6, c[0x0][0x358] ;  /* 0x00006b00ff0677ac */ /* 0x000e220008000a00 */
[C---:B------:R-:W-:Y:S02]  /*00c0*/  ISETP.GE.U32.AND P1, PT, R0.reuse, 0x10, PT ;  /* 0x000000100000780c */ /* 0x040fe40003f26070 */
[----:B------:R-:W-:Y:S01]  /*00d0*/  LOP3.LUT R8, R0, 0xf, RZ, 0xc0, !PT ;  /* 0x0000000f00087812 */ /* 0x000fe200078ec0ff */
[----:B------:R-:W-:-:S03]  /*00e0*/  IMAD.MOV.U32 R6, RZ, RZ, RZ ;  /* 0x000000ffff067224 */ /* 0x000fc600078e00ff */
[----:B------:R-:W-:Y:S01]  /*00f0*/  ISETP.NE.AND P0, PT, R8, RZ, PT ;  /* 0x000000ff0800720c */ /* 0x000fe20003f05270 */
[----:B0-----:R0:W5:Y:S06]  /*0100*/  LDG.E.64 R10, desc[UR6][R2.64] ;  /* 0x00000006020a7981 */ /* 0x00116c000c1e1b00 */
[----:B------:R-:W-:Y:S06]  /*0110*/  @!P1 BRA `(.L_x_116) ;  /* 0x0000000000f89947 */ /* 0x000fec0003800000 */
[----:B------:R-:W1:Y:S01]  /*0120*/  LDCU.64 UR4, c[0x0][0x380] ;  /* 0x00007000ff0477ac */ /* 0x000e620008000a00 */
[----:B------:R-:W-:-:S05]  /*0130*/  LOP3.LUT R6, R0, 0x7ffffff0, RZ, 0xc0, !PT ;  /* 0x7ffffff000067812 */ /* 0x000fca00078ec0ff */
[----:B------:R-:W-:Y:S01]  /*0140*/  IMAD.MOV R7, RZ, RZ, -R6 ;  /* 0x000000ffff077224 */ /* 0x000fe200078e0a06 */
[----:B-1----:R-:W-:-:S04]  /*0150*/  UIADD3 UR4, UP0, UPT, UR4, 0x40, URZ ;  /* 0x0000004004047890 */ /* 0x002fc8000ff1e0ff */
[----:B------:R-:W-:Y:S02]  /*0160*/  UIADD3.X UR5, UPT, UPT, URZ, UR5, URZ, UP0, !UPT ;  /* 0x00000005ff057290 */ /* 0x000fe400087fe4ff */
[----:B------:R-:W-:-:S04]  /*0170*/  IMAD.U32 R9, RZ, RZ, UR4 ;  /* 0x00000004ff097e24 */ /* 0x000fc8000f8e00ff */
[----:B------:R-:W-:-:S07]  /*0180*/  IMAD.U32 R12, RZ, RZ, UR5 ;  /* 0x00000005ff0c7e24 */ /* 0x000fce000f8e00ff */
.L_x_117:
[----:B------:R-:W-:Y:S01]  /*0190*/  MOV R4, R9 ;  /* 0x0000000900047202 */ /* 0x000fe20000000f00 */
[----:B------:R-:W-:-:S05]  /*01a0*/  IMAD.MOV.U32 R5, RZ, RZ, R12 ;  /* 0x000000ffff057224 */ /* 0x000fca00078e000c */
[----:B--2---:R-:W2:Y:S02]  /*01b0*/  LDG.E.64 R12, desc[UR6][R4.64+-0x40] ;  /* 0xffffc006040c7981 */ /* 0x004ea4000c1e1b00 */
[----:B--2--5:R-:W-:-:S07]  /*01c0*/  DADD R12, R12, R10 ;  /* 0x000000000c0c7229 */ /* 0x024fce000000000a */
[----:B------:R1:W-:Y:S04]  /*01d0*/  STG.E.64 desc[UR6][R2.64], R12 ;  /* 0x0000000c02007986 */ /* 0x0003e8000c101b06 */
[----:B------:R-:W2:Y:S02]  /*01e0*/  LDG.E.64 R10, desc[UR6][R4.64+-0x38] ;  /* 0xffffc806040a7981 */ /* 0x000ea4000c1e1b00 */
[----:B--2---:R-:W-:-:S07]  /*01f0*/  DADD R10, R12, R10 ;  /* 0x000000000c0a7229 */ /* 0x004fce000000000a */
[----:B------:R2:W-:Y:S04]  /*0200*/  STG.E.64 desc[UR6][R2.64], R10 ;  /* 0x0000000a02007986 */ /* 0x0005e8000c101b06 */
[----:B------:R-:W3:Y:S02]  /*0210*/  LDG.E.64 R14, desc[UR6][R4.64+-0x30] ;  /* 0xffffd006040e7981 */ /* 0x000ee4000c1e1b00 */
[----:B---3--:R-:W-:-:S07]  /*0220*/  DADD R14, R10, R14 ;  /* 0x000000000a0e7229 */ /* 0x008fce000000000e */
[----:B------:R3:W-:Y:S04]  /*0230*/  STG.E.64 desc[UR6][R2.64], R14 ;  /* 0x0000000e02007986 */ /* 0x0007e8000c101b06 */
[----:B------:R-:W4:Y:S02]  /*0240*/  LDG.E.64 R16, desc[UR6][R4.64+-0x28] ;  /* 0xffffd80604107981 */ /* 0x000f24000c1e1b00 */
[----:B----4-:R-:W-:-:S07]  /*0250*/  DADD R16, R14, R16 ;  /* 0x000000000e107229 */ /* 0x010fce0000000010 */
[----:B------:R4:W-:Y:S04]  /*0260*/  STG.E.64 desc[UR6][R2.64], R16 ;  /* 0x0000001002007986 */ /* 0x0009e8000c101b06 */
[----:B------:R-:W2:Y:S02]  /*0270*/  LDG.E.64 R18, desc[UR6][R4.64+-0x20] ;  /* 0xffffe00604127981 */ /* 0x000ea4000c1e1b00 */
[----:B--2---:R-:W-:-:S07]  /*0280*/  DADD R18, R16, R18 ;  /* 0x0000000010127229 */ /* 0x004fce0000000012 */
[----:B------:R2:W-:Y:S04]  /*0290*/  STG.E.64 desc[UR6][R2.64], R18 ;  /* 0x0000001202007986 */ /* 0x0005e8000c101b06 */
[----:B-1----:R-:W3:Y:S02]  /*02a0*/  LDG.E.64 R12, desc[UR6][R4.64+-0x18] ;  /* 0xffffe806040c7981 */ /* 0x002ee4000c1e1b00 */
[----:B---3--:R-:W-:-:S07]  /*02b0*/  DADD R12, R18, R12 ;  /* 0x00000000120c7229 */ /* 0x008fce000000000c */
        /* <DEDUP_REMOVED lines=10> */
[----:B------:R-:W3:Y:S02]  /*0360*/  LDG.E.64 R18, desc[UR6][R4.64+0x8] ;  /* 0x0000080604127981 */ /* 0x000ee4000c1e1b00 */
[----:B---3--:R-:W-:-:S07]  /*0370*/  DADD R18, R16, R18 ;  /* 0x0000000010127229 */ /* 0x008fce0000000012 */
[----:B------:R3:W-:Y:S04]  /*0380*/  STG.E.64 desc[UR6][R2.64], R18 ;  /* 0x0000001202007986 */ /* 0x0007e8000c101b06 */
[----:B-1----:R-:W4:Y:S02]  /*0390*/  LDG.E.64 R12, desc[UR6][R4.64+0x10] ;  /* 0x00001006040c7981 */ /* 0x002f24000c1e1b00 */
[----:B----4-:R-:W-:-:S07]  /*03a0*/  DADD R12, R18, R12 ;  /* 0x00000000120c7229 */ /* 0x010fce000000000c */
        /* <DEDUP_REMOVED lines=10> */
[----:B------:R-:W3:Y:S01]  /*0450*/  LDG.E.64 R18, desc[UR6][R4.64+0x30] ;  /* 0x0000300604127981 */ /* 0x000ee2000c1e1b00 */
[----:B------:R-:W-:Y:S01]  /*0460*/  VIADD R7, R7, 0x10 ;  /* 0x0000001007077836 */ /* 0x000fe20000000000 */
[----:B---3--:R-:W-:-:S07]  /*0470*/  DADD R18, R16, R18 ;  /* 0x0000000010127229 */ /* 0x008fce0000000012 */
[----:B------:R2:W-:Y:S04]  /*0480*/  STG.E.64 desc[UR6][R2.64], R18 ;  /* 0x0000001202007986 */ /* 0x0005e8000c101b06 */
[----:B-1----:R-:W4:Y:S01]  /*0490*/  LDG.E.64 R12, desc[UR6][R4.64+0x38] ;  /* 0x00003806040c7981 */ /* 0x002f22000c1e1b00 */
[----:B------:R-:W-:Y:S02]  /*04a0*/  ISETP.NE.AND P1, PT, R7, RZ, PT ;  /* 0x000000ff0700720c */ /* 0x000fe40003f25270 */
[----:B------:R-:W-:Y:S01]  /*04b0*/  IADD3 R9, P2, PT, R4, 0x80, RZ ;  /* 0x0000008004097810 */ /* 0x000fe20007f5e0ff */
[----:B----4-:R-:W-:-:S04]  /*04c0*/  DADD R10, R18, R12 ;  /* 0x00000000120a7229 */ /* 0x010fc8000000000c */
[----:B------:R-:W-:-:S03]  /*04d0*/  IMAD.X R12, RZ, RZ, R5, P2 ;  /* 0x000000ffff0c7224 */ /* 0x000fc600010e0605 */
[----:B------:R2:W-:Y:S03]  /*04e0*/  STG.E.64 desc[UR6][R2.64], R10 ;  /* 0x0000000a02007986 */ /* 0x0005e6000c101b06 */
[----:B------:R-:W-:Y:S05]  /*04f0*/  @P1 BRA `(.L_x_117) ;  /* 0xfffffffc00241947 */ /* 0x000fea000383ffff */
.L_x_116:
[----:B------:R-:W-:Y:S05]  /*0500*/  @!P0 EXIT ;  /* 0x000000000000894d */ /* 0x000fea0003800000 */
[----:B------:R-:W-:Y:S02]  /*0510*/  ISETP.GE.U32.AND P0, PT, R8, 0x8, PT ;  /* 0x000000080800780c */ /* 0x000fe40003f06070 */
[----:B------:R-:W-:-:S04]  /*0520*/  LOP3.LUT R7, R0, 0x7, RZ, 0xc0, !PT ;  /* 0x0000000700077812 */ /* 0x000fc800078ec0ff */
[----:B------:R-:W-:-:S07]  /*0530*/  ISETP.NE.AND P1, PT, R7, RZ, PT ;  /* 0x000000ff0700720c */ /* 0x000fce0003f25270 */
[----:B------:R-:W-:Y:S06]  /*0540*/  @!P0 BRA `(.L_x_118) ;  /* 0x00000000006c8947 */ /* 0x000fec0003800000 */
[----:B------:R-:W1:Y:S02]  /*0550*/  LDC.64 R4, c[0x0][0x380] ;  /* 0x0000e000ff047b82 */ /* 0x000e640000000a00 */
[----:B-1----:R-:W-:-:S05]  /*0560*/  IMAD.WIDE.U32 R4, R6, 0x8, R4 ;  /* 0x0000000806047825 */ /* 0x002fca00078e0004 */
[----:B------:R-:W3:Y:S02]  /*0570*/  LDG.E.64 R8, desc[UR6][R4.64] ;  /* 0x0000000604087981 */ /* 0x000ee4000c1e1b00 */
[----:B---3-5:R-:W-:-:S07]  /*0580*/  DADD R8, R10, R8 ;  /* 0x000000000a087229 */ /* 0x028fce0000000008 */
[----:B------:R1:W-:Y:S04]  /*0590*/  STG.E.64 desc[UR6][R2.64], R8 ;  /* 0x0000000802007986 */ /* 0x0003e8000c101b06 */
[----:B--2---:R-:W2:Y:S02]  /*05a0*/  LDG.E.64 R10, desc[UR6][R4.64+0x8] ;  /* 0x00000806040a7981 */ /* 0x004ea4000c1e1b00 */
        /* <DEDUP_REMOVED lines=11> */
[----:B-1----:R-:W2:Y:S02]  /*0660*/  LDG.E.64 R8, desc[UR6][R4.64+0x28] ;  /* 0x0000280604087981 */ /* 0x002ea4000c1e1b00 */
[----:B--2---:R-:W-:-:S07]  /*0670*/  DADD R8, R16, R8 ;  /* 0x0000000010087229 */ /* 0x004fce0000000008 */
[----:B------:R4:W-:Y:S04]  /*0680*/  STG.E.64 desc[UR6][R2.64], R8 ;  /* 0x0000000802007986 */ /* 0x0009e8000c101b06 */
[----:B------:R-:W3:Y:S02]  /*0690*/  LDG.E.64 R10, desc[UR6][R4.64+0x30] ;  /* 0x00003006040a7981 */ /* 0x000ee4000c1e1b00 */
[----:B---3--:R-:W-:-:S07]  /*06a0*/  DADD R12, R8, R10 ;  /* 0x00000000080c7229 */ /* 0x008fce000000000a */
[----:B------:R4:W-:Y:S04]  /*06b0*/  STG.E.64 desc[UR6][R2.64], R12 ;  /* 0x0000000c02007986 */ /* 0x0009e8000c101b06 */
[----:B------:R-:W2:Y:S01]  /*06c0*/  LDG.E.64 R10, desc[UR6][R4.64+0x38] ;  /* 0x00003806040a7981 */ /* 0x000ea2000c1e1b00 */
[----:B------:R-:W-:Y:S01]  /*06d0*/  IADD3 R6, PT, PT, R6, 0x8, RZ ;  /* 0x0000000806067810 */ /* 0x000fe20007ffe0ff */
[----:B--2---:R-:W-:-:S07]  /*06e0*/  DADD R10, R12, R10 ;  /* 0x000000000c0a7229 */ /* 0x004fce000000000a */
[----:B------:R4:W-:Y:S04]  /*06f0*/  STG.E.64 desc[UR6][R2.64], R10 ;  /* 0x0000000a02007986 */ /* 0x0009e8000c101b06 */
.L_x_118:
[----:B------:R-:W-:Y:S05]  /*0700*/  @!P1 EXIT ;  /* 0x000000000000994d */ /* 0x000fea0003800000 */
[----:B------:R-:W-:Y:S02]  /*0710*/  ISETP.GE.U32.AND P0, PT, R7, 0x4, PT ;  /* 0x000000040700780c */ /* 0x000fe40003f06070 */
[----:B------:R-:W-:-:S04]  /*0720*/  LOP3.LUT R0, R0, 0x3, RZ, 0xc0, !PT ;  /* 0x0000000300007812 */ /* 0x000fc800078ec0ff */
[----:B------:R-:W-:-:S07]  /*0730*/  ISETP.NE.AND P1, PT, R0, RZ, PT ;  /* 0x000000ff0000720c */ /* 0x000fce0003f25270 */
[----:B------:R-:W-:Y:S06]  /*0740*/  @!P0 BRA `(.L_x_119) ;  /* 0x00000000003c8947 */ /* 0x000fec0003800000 */
[----:B------:R-:W2:Y:S02]  /*0750*/  LDC.64 R4, c[0x0][0x380] ;  /* 0x0000e000ff047b82 */ /* 0x000ea40000000a00 */
[----:B--2-4-:R-:W-:-:S05]  /*0760*/  IMAD.WIDE.U32 R14, R6, 0x8, R4 ;  /* 0x00000008060e7825 */ /* 0x014fca00078e0004 */
[----:B------:R-:W2:Y:S02]  /*0770*/  LDG.E.64 R4, desc[UR6][R14.64] ;  /* 0x000000060e047981 */ /* 0x000ea4000c1e1b00 */
[----:B--2--5:R-:W-:-:S07]  /*0780*/  DADD R4, R10, R4 ;  /* 0x000000000a047229 */ /* 0x024fce0000000004 */
[----:B------:R1:W-:Y:S04]  /*0790*/  STG.E.64 desc[UR6][R2.64], R4 ;  /* 0x0000000402007986 */ /* 0x0003e8000c101b06 */
[----:B------:R-:W2:Y:S02]  /*07a0*/  LDG.E.64 R8, desc[UR6][R14.64+0x8] ;  /* 0x000008060e087981 */ /* 0x000ea4000c1e1b00 */
[----:B--2---:R-:W-:-:S07]  /*07b0*/  DADD R8, R4, R8 ;  /* 0x0000000004087229 */ /* 0x004fce0000000008 */
[----:B------:R1:W-:Y:S04]  /*07c0*/  STG.E.64 desc[UR6][R2.64], R8 ;  /* 0x0000000802007986 */ /* 0x0003e8000c101b06 */
[----:B------:R-:W2:Y:S02]  /*07d0*/  LDG.E.64 R10, desc[UR6][R14.64+0x10] ;  /* 0x000010060e0a7981 */ /* 0x000ea4000c1e1b00 */
[----:B--2---:R-:W-:-:S07]  /*07e0*/  DADD R12, R8, R10 ;  /* 0x00000000080c7229 */ /* 0x004fce000000000a */
[----:B------:R1:W-:Y:S04]  /*07f0*/  STG.E.64 desc[UR6][R2.64], R12 ;  /* 0x0000000c02007986 */ /* 0x0003e8000c101b06 */
[----:B------:R-:W2:Y:S01]  /*0800*/  LDG.E.64 R10, desc[UR6][R14.64+0x18] ;  /* 0x000018060e0a7981 */ /* 0x000ea2000c1e1b00 */
[----:B------:R-:W-:Y:S01]  /*0810*/  VIADD R6, R6, 0x4 ;  /* 0x0000000406067836 */ /* 0x000fe20000000000 */
[----:B--2---:R-:W-:-:S07]  /*0820*/  DADD R10, R12, R10 ;  /* 0x000000000c0a7229 */ /* 0x004fce000000000a */
[----:B------:R1:W-:Y:S04]  /*0830*/  STG.E.64 desc[UR6][R2.64], R10 ;  /* 0x0000000a02007986 */ /* 0x0003e8000c101b06 */
.L_x_119:
[----:B------:R-:W-:Y:S05]  /*0840*/  @!P1 EXIT ;  /* 0x000000000000994d */ /* 0x000fea0003800000 */
[----:B-1----:R-:W1:Y:S01]  /*0850*/  LDC.64 R4, c[0x0][0x380] ;  /* 0x0000e000ff047b82 */ /* 0x002e620000000a00 */
[----:B------:R-:W-:Y:S02]  /*0860*/  IMAD.MOV R0, RZ, RZ, -R0 ;  /* 0x000000ffff007224 */ /* 0x000fe400078e0a00 */
[----:B-1----:R-:W-:-:S07]  /*0870*/  IMAD.WIDE.U32 R6, R6, 0x8, R4 ;  /* 0x0000000806067825 */ /* 0x002fce00078e0004 */
.L_x_120:
[----:B------:R-:W-:Y:S01]  /*0880*/  IMAD.MOV.U32 R4, RZ, RZ, R6 ;  /* 0x000000ffff047224 */ /* 0x000fe200078e0006 */
[----:B------:R-:W-:-:S06]  /*0890*/  MOV R5, R7 ;  /* 0x0000000700057202 */ /* 0x000fcc0000000f00 */
[----:B------:R-:W2:Y:S01]  /*08a0*/  LDG.E.64 R4, desc[UR6][R4.64] ;  /* 0x0000000604047981 */ /* 0x000ea2000c1e1b00 */
[----:B------:R-:W-:Y:S01]  /*08b0*/  VIADD R0, R0, 0x1 ;  /* 0x0000000100007836 */ /* 0x000fe20000000000 */
[----:B------:R-:W-:-:S04]  /*08c0*/  IADD3 R6, P1, PT, R6, 0x8, RZ ;  /* 0x0000000806067810 */ /* 0x000fc80007f3e0ff */
[----:B------:R-:W-:Y:S01]  /*08d0*/  ISETP.NE.AND P0, PT, R0, RZ, PT ;  /* 0x000000ff0000720c */ /* 0x000fe20003f05270 */
[----:B------:R-:W-:Y:S01]  /*08e0*/  IMAD.X R7, RZ, RZ, R7, P1 ;  /* 0x000000ffff077224 */ /* 0x000fe200008e0607 */
[----:B-12-45:R-:W-:-:S07]  /*08f0*/  DADD R10, R4, R10 ;  /* 0x00000000040a7229 */ /* 0x036fce000000000a */
[----:B------:R1:W-:Y:S04]  /*0900*/  STG.E.64 desc[UR6][R2.64], R10 ;  /* 0x0000000a02007986 */ /* 0x0003e8000c101b06 */
[----:B------:R-:W-:Y:S05]  /*0910*/  @P0 BRA `(.L_x_120) ;  /* 0xfffffffc00d80947 */ /* 0x000fea000383ffff */
[----:B------:R-:W-:Y:S05]  /*0920*/  EXIT ;  /* 0x000000000000794d */ /* 0x000fea0003800000 */
.L_x_121:
        /* <DEDUP_REMOVED lines=13> */
.L_x_149:


//--------------------- .text._Z6cross3PKdS0_Pd   --------------------------
	.section	.text._Z6cross3PKdS0_Pd,"ax",@progbits
	.align	128
        .global         _Z6cross3PKdS0_Pd
        .type           _Z6cross3PKdS0_Pd,@function
        .size           _Z6cross3PKdS0_Pd,(.L_x_150 - _Z6cross3PKdS0_Pd)
        .other          _Z6cross3PKdS0_Pd,@"STO_CUDA_ENTRY STV_DEFAULT"
_Z6cross3PKdS0_Pd:
.text._Z6cross3PKdS0_Pd:
[----:B------:R-:W-:Y:S01]  /*0000*/  LDC R1, c[0x0][0x37c] ;  /* 0x0000df00ff017b82 */ /* 0x000fe20000000800 */
[----:B------:R-:W0:Y:S07]  /*0010*/  S2R R0, SR_TID.X ;  /* 0x0000000000007919 */ /* 0x000e2e0000002100 */
[----:B------:R-:W1:Y:S01]  /*0020*/  S2UR UR4, SR_CTAID.X ;  /* 0x00000000000479c3 */ /* 0x000e620000002500 */
[----:B------:R-:W1:Y:S02]  /*0030*/  LDCU UR5, c[0x0][0x360] ;  /* 0x00006c00ff0577ac */ /* 0x000e640008000800 */
[----:B-1----:R-:W-:Y:S01]  /*0040*/  UIMAD UR4, UR4, UR5, URZ ;  /* 0x00000005040472a4 */ /* 0x002fe2000f8e02ff */
[----:B0-----:R-:W-:-:S05]  /*0050*/  IADD3 R0, PT, PT, -R0, RZ, RZ ;  /* 0x000000ff00007210 */ /* 0x001fca0007ffe1ff */
[----:B------:R-:W-:-:S13]  /*0060*/  ISETP.NE.AND P0, PT, R0, UR4, PT ;  /* 0x0000000400007c0c */ /* 0x000fda000bf05270 */
[----:B------:R-:W-:Y:S05]  /*0070*/  @P0 EXIT ;  /* 0x000000000000094d */ /* 0x000fea0003800000 */
[----:B------:R-:W0:Y:S01]  /*0080*/  LDC.64 R6, c[0x0][0x380] ;  /* 0x0000e000ff067b82 */ /* 0x000e220000000a00 */
[----:B------:R-:W0:Y:S07]  /*0090*/  LDCU.64 UR4, c[0x0][0x358] ;  /* 0x00006b00ff0477ac */ /* 0x000e2e0008000a00 */
[----:B------:R-:W1:Y:S01]  /*00a0*/  LDC.64 R4, c[0x0][0x388] ;  /* 0x0000e200ff047b82 */ /* 0x000e620000000a00 */
[----:B0-----:R-:W2:Y:S04]  /*00b0*/  LDG.E.64 R12, desc[UR4][R6.64+0x10] ;  /* 0x00001004060c7981 */ /* 0x001ea8000c1e1b00 */
[----:B------:R-:W3:Y:S04]  /*00c0*/  LDG.E.64 R8, desc[UR4][R6.64+0x8] ;  /* 0x0000080406087981 */ /* 0x000ee8000c1e1b00 */
[----:B-1----:R-:W2:Y:S04]  /*00d0*/  LDG.E.64 R14, desc[UR4][R4.64+0x8] ;  /* 0x00000804040e7981 */ /* 0x002ea8000c1e1b00 */
[----:B------:R-:W3:Y:S01]  /*00e0*/  LDG.E.64 R10, desc[UR4][R4.64+0x10] ;  /* 0x00001004040a7981 */ /* 0x000ee2000c1e1b00 */
[----:B------:R-:W0:Y:S01]  /*00f0*/  LDC.64 R2, c[0x0][0x390] ;  /* 0x0000e400ff027b82 */ /* 0x000e220000000a00 */
[----:B--2---:R-:W-:-:S08]  /*0100*/  DMUL R12, R12, R14 ;  /* 0x0000000e0c0c7228 */ /* 0x004fd00000000000 */
[----:B---3--:R-:W-:-:S07]  /*0110*/  DFMA R8, R8, R10, -R12 ;  /* 0x0000000a0808722b */ /* 0x008fce000000080c */
[----:B0-----:R0:W-:Y:S04]  /*0120*/  STG.E.64 desc[UR4][R2.64], R8 ;  /* 0x0000000802007986 */ /* 0x0011e8000c101b04 */
[----:B------:R-:W2:Y:S04]  /*0130*/  LDG.E.64 R14, desc[UR4][R6.64] ;  /* 0x00000004060e7981 */ /* 0x000ea8000c1e1b00 */
[----:B------:R-:W2:Y:S04]  /*0140*/  LDG.E.64 R16, desc[UR4][R4.64+0x10] ;  /* 0x0000100404107981 */ /* 0x000ea8000c1e1b00 */
[----:B------:R-:W3:Y:S04]  /*0150*/  LDG.E.64 R10, desc[UR4][R6.64+0x10] ;  /* 0x00001004060a7981 */ /* 0x000ee8000c1e1b00 */
[----:B------:R-:W3:Y:S01]  /*0160*/  LDG.E.64 R12, desc[UR4][R4.64] ;  /* 0x00000004040c7981 */ /* 0x000ee2000c1e1b00 */
[----:B--2---:R-:W-:-:S08]  /*0170*/  DMUL R14, R14, R16 ;  /* 0x000000100e0e7228 */ /* 0x004fd00000000000 */
[----:B---3--:R-:W-:-:S07]  /*0180*/  DFMA R10, R10, R12, -R14 ;  /* 0x0000000c0a0a722b */ /* 0x008fce000000080e */
[----:B------:R-:W-:Y:S04]  /*0190*/  STG.E.64 desc[UR4][R2.64+0x8], R10 ;  /* 0x0000080a02007986 */ /* 0x000fe8000c101b04 */
[----:B------:R-:W2:Y:S04]  /*01a0*/  LDG.E.64 R14, desc[UR4][R6.64+0x8] ;  /* 0x00000804060e7981 */ /* 0x000ea8000c1e1b00 */
[----:B------:R-:W2:Y:S04]  /*01b0*/  LDG.E.64 R16, desc[UR4][R4.64] ;  /* 0x0000000404107981 */ /* 0x000ea8000c1e1b00 */
[----:B------:R-:W3:Y:S04]  /*01c0*/  LDG.E.64 R12, desc[UR4][R6.64] ;  /* 0x00000004060c7981 */ /* 0x000ee8000c1e1b00 */
[----:B0-----:R-:W3:Y:S01]  /*01d0*/  LDG.E.64 R8, desc[UR4][R4.64+0x8] ;  /* 0x0000080404087981 */ /* 0x001ee2000c1e1b00 */
[----:B--2---:R-:W-:-:S08]  /*01e0*/  DMUL R14, R14, R16 ;  /* 0x000000100e0e7228 */ /* 0x004fd00000000000 */
[----:B---3--:R-:W-:-:S07]  /*01f0*/  DFMA R8, R12, R8, -R14 ;  /* 0x000000080c08722b */ /* 0x008fce000000080e */
[----:B------:R-:W-:Y:S01]  /*0200*/  STG.E.64 desc[UR4][R2.64+0x10], R8 ;  /* 0x0000100802007986 */ /* 0x000fe2000c101b04 */
[----:B------:R-:W-:Y:S05]  /*0210*/  EXIT ;  /* 0x000000000000794d */ /* 0x000fea0003800000 */
.L_x_122:
        /* <DEDUP_REMOVED lines=14> */
.L_x_150:


//--------------------- .nv.global.init           --------------------------
	.section	.nv.global.init,"aw",@progbits
	.align	8
.nv.global.init:
	.type		__cudart_i2opi_d,@object
	.size		__cudart_i2opi_d,(.L_0 - __cudart_i2opi_d)
__cudart_i2opi_d:
        /*0000*/ 	.byte	0x08, 0x5d, 0x8d, 0x1f, 0xb1, 0x5f, 0xfb, 0x6b, 0xea, 0x92, 0x52, 0x8a, 0xf7, 0x39, 0x07, 0x3d
        /* <DEDUP_REMOVED lines=8> */
.L_0:


//--------------------- .nv.shared.reserved.0     --------------------------
	.section	.nv.shared.reserved.0,"aw",@nobits
	.weak		__nv_reservedSMEM_offset_0_alias
	.size		__nv_reservedSMEM_offset_0_alias, 0, 64
	.other		__nv_reservedSMEM_offset_0_alias,@"STO_CUDA_RESERVED_SHARED STV_DEFAULT"
__nv_reservedSMEM_offset_0_alias:
	.zero		0
	.zero		64


//--------------------- .nv.constant0._Z13mvp_transformPKdS0_Pdi --------------------------
	.section	.nv.constant0._Z13mvp_transformPKdS0_Pdi,"a",@progbits
	.sectionflags	@""
	.align	4
.nv.constant0._Z13mvp_transformPKdS0_Pdi:
	.zero		924


//--------------------- .nv.constant0._Z12phong_shaderPKdS0_S0_S0_Pdidddd --------------------------
	.section	.nv.constant0._Z12phong_shaderPKdS0_S0_S0_Pdidddd,"a",@progbits
	.sectionflags	@""
	.align	4
.nv.constant0._Z12phong_shaderPKdS0_S0_S0_Pdidddd:
	.zero		976


//--------------------- .nv.constant0._Z21view_transform_kernelPdddd --------------------------
	.section	.nv.constant0._Z21view_transform_kernelPdddd,"a",@progbits
	.sectionflags	@""
	.align	4
.nv.constant0._Z21view_transform_kernelPdddd:
	.zero		928


//--------------------- .nv.constant0._Z23camera_transform_kernelPdPKdS1_S1_S1_S1_S1_ --------------------------
	.section	.nv.constant0._Z23camera_transform_kernelPdPKdS1_S1_S1_S1_S1_,"a",@progbits
	.sectionflags	@""
	.align	4
.nv.constant0._Z23camera_transform_kernelPdPKdS1_S1_S1_S1_S1_:
	.zero		952


//--------------------- .nv.constant0._Z23device_transform_kernelPddd --------------------------
	.section	.nv.constant0._Z23device_transform_kernelPddd,"a",@progbits
	.sectionflags	@""
	.align	4
.nv.constant0._Z23device_transform_kernelPddd:
	.zero		920


//--------------------- .nv.constant0._Z4fillPddi --------------------------
	.section	.nv.constant0._Z4fillPddi,"a",@progbits
	.sectionflags	@""
	.align	4
.nv.constant0._Z4fillPddi:
	.zero		916


//--------------------- .nv.constant0._Z6matmulPKdS0_Pdiii --------------------------
	.section	.nv.constant0._Z6matmulPKdS0_Pdiii,"a",@progbits
	.sectionflags	@""
	.align	4
.nv.constant0._Z6matmulPKdS0_Pdiii:
	.zero		932


//--------------------- .nv.constant0._Z10scalar_divPKddPdi --------------------------
	.section	.nv.constant0._Z10scalar_divPKddPdi,"a",@progbits
	.sectionflags	@""
	.align	4
.nv.constant0._Z10scalar_divPKddPdi:
	.zero		924


//--------------------- .nv.constant0._Z10scalar_divPKdS0_Pdi --------------------------
	.section	.nv.constant0._Z10scalar_divPKdS0_Pdi,"a",@progbits
	.sectionflags	@""
	.align	4
.nv.constant0._Z10scalar_divPKdS0_Pdi:
	.zero		924


//--------------------- .nv.constant0._Z11scalar_prodPKddPdi --------------------------
	.section	.nv.constant0._Z11scalar_prodPKddPdi,"a",@progbits
	.sectionflags	@""
	.align	4
.nv.constant0._Z11scalar_prodPKddPdi:
	.zero		924


//--------------------- .nv.constant0._Z11scalar_prodPKdS0_Pdi --------------------------
	.section	.nv.constant0._Z11scalar_prodPKdS0_Pdi,"a",@progbits
	.sectionflags	@""
	.align	4
.nv.constant0._Z11scalar_prodPKdS0_Pdi:
	.zero		924


//--------------------- .nv.constant0._Z15elementwise_addPKdS0_Pdi --------------------------
	.section	.nv.constant0._Z15elementwise_addPKdS0_Pdi,"a",@progbits
	.sectionflags	@""
	.align	4
.nv.constant0._Z15elementwise_addPKdS0_Pdi:
	.zero		924


//--------------------- .nv.constant0._Z20elementwise_subtractPKdS0_Pdi --------------------------
	.section	.nv.constant0._Z20elementwise_subtractPKdS0_Pdi,"a",@progbits
	.sectionflags	@""
	.align	4
.nv.constant0._Z20elementwise_subtractPKdS0_Pdi:
	.zero		924


//--------------------- .nv.constant0._Z16elementwise_prodPKdS0_Pdi --------------------------
	.section	.nv.constant0._Z16elementwise_prodPKdS0_Pdi,"a",@progbits
	.sectionflags	@""
	.align	4
.nv.constant0._Z16elementwise_prodPKdS0_Pdi:
	.zero		924


//--------------------- .nv.constant0._Z7l2_normPKdPdi --------------------------
	.section	.nv.constant0._Z7l2_normPKdPdi,"a",@progbits
	.sectionflags	@""
	.align	4
.nv.constant0._Z7l2_normPKdPdi:
	.zero		916


//--------------------- .nv.constant0._Z3sumPKdPdi --------------------------
	.section	.nv.constant0._Z3sumPKdPdi,"a",@progbits
	.sectionflags	@""
	.align	4
.nv.constant0._Z3sumPKdPdi:
	.zero		916


//--------------------- .nv.constant0._Z6cross3PKdS0_Pd --------------------------
	.section	.nv.constant0._Z6cross3PKdS0_Pd,"a",@progbits
	.sectionflags	@""
	.align	4
.nv.constant0._Z6cross3PKdS0_Pd:
	.zero		920


//--------------------- SYMBOLS --------------------------

	.type		.nv.reservedSmem.offset0,@object
	.size		.nv.reservedSmem.offset0,0x4
	.type		malloc,@function
	.type		free,@function
